//
// Generated by NVIDIA NVVM Compiler
//
// Compiler Build ID: CL-36424714
// Cuda compilation tools, release 13.0, V13.0.88
// Based on NVVM 20.0.0
//

.version 9.0
.target sm_100
.address_size 64

	// .globl	_Z17meshweightsKernelPddiS_S_ddS_iS_
.extern .func  (.param .b64 func_retval0) malloc
(
	.param .b64 malloc_param_0
)
;
.extern .func free
(
	.param .b64 free_param_0
)
;
.global .align 4 .b8 precalc_xorwow_matrix[102400];
.global .align 4 .b8 precalc_xorwow_offset_matrix[102400];
.global .align 4 .b8 mrg32k3aM1[2304];
.global .align 4 .b8 mrg32k3aM2[2304];
.global .align 4 .b8 mrg32k3aM1SubSeq[2016];
.global .align 4 .b8 mrg32k3aM2SubSeq[2016];
.global .align 4 .b8 mrg32k3aM1Seq[2304];
.global .align 4 .b8 mrg32k3aM2Seq[2304];
.const .align 8 .b8 __cr_lgamma_table[72];

.visible .entry _Z17meshweightsKernelPddiS_S_ddS_iS_(
	.param .u64 .ptr .align 1 _Z17meshweightsKernelPddiS_S_ddS_iS__param_0,
	.param .f64 _Z17meshweightsKernelPddiS_S_ddS_iS__param_1,
	.param .u32 _Z17meshweightsKernelPddiS_S_ddS_iS__param_2,
	.param .u64 .ptr .align 1 _Z17meshweightsKernelPddiS_S_ddS_iS__param_3,
	.param .u64 .ptr .align 1 _Z17meshweightsKernelPddiS_S_ddS_iS__param_4,
	.param .f64 _Z17meshweightsKernelPddiS_S_ddS_iS__param_5,
	.param .f64 _Z17meshweightsKernelPddiS_S_ddS_iS__param_6,
	.param .u64 .ptr .align 1 _Z17meshweightsKernelPddiS_S_ddS_iS__param_7,
	.param .u32 _Z17meshweightsKernelPddiS_S_ddS_iS__param_8,
	.param .u64 .ptr .align 1 _Z17meshweightsKernelPddiS_S_ddS_iS__param_9
)
{
	.reg .pred 	%p<74>;
	.reg .b32 	%r<215>;
	.reg .b32 	%f<7>;
	.reg .b64 	%rd<127>;
	.reg .b64 	%fd<597>;

	ld.param.u64 	%rd19, [_Z17meshweightsKernelPddiS_S_ddS_iS__param_0];
	ld.param.f64 	%fd76, [_Z17meshweightsKernelPddiS_S_ddS_iS__param_1];
	ld.param.u32 	%r102, [_Z17meshweightsKernelPddiS_S_ddS_iS__param_2];
	ld.param.u64 	%rd20, [_Z17meshweightsKernelPddiS_S_ddS_iS__param_3];
	ld.param.u64 	%rd21, [_Z17meshweightsKernelPddiS_S_ddS_iS__param_4];
	ld.param.f64 	%fd74, [_Z17meshweightsKernelPddiS_S_ddS_iS__param_5];
	ld.param.f64 	%fd75, [_Z17meshweightsKernelPddiS_S_ddS_iS__param_6];
	ld.param.u64 	%rd22, [_Z17meshweightsKernelPddiS_S_ddS_iS__param_7];
	ld.param.u32 	%r103, [_Z17meshweightsKernelPddiS_S_ddS_iS__param_8];
	ld.param.u64 	%rd23, [_Z17meshweightsKernelPddiS_S_ddS_iS__param_9];
	cvta.to.global.u64 	%rd1, %rd23;
	cvta.to.global.u64 	%rd2, %rd22;
	cvta.to.global.u64 	%rd3, %rd19;
	cvta.to.global.u64 	%rd4, %rd21;
	cvta.to.global.u64 	%rd5, %rd20;
	cvt.rzi.s32.f64 	%r104, %fd76;
	mov.u32 	%r105, %ntid.x;
	mov.u32 	%r106, %ctaid.x;
	mov.u32 	%r107, %tid.x;
	mad.lo.s32 	%r1, %r105, %r106, %r107;
	setp.ge.s32 	%p1, %r1, %r104;
	@%p1 bra 	$L__BB0_108;
	mul.wide.s32 	%rd24, %r102, 8;
	{ // callseq 0, 0
	.param .b64 param0;
	st.param.b64 	[param0], %rd24;
	.param .b64 retval0;
	call.uni (retval0), 
	malloc, 
	(
	param0
	);
	ld.param.b64 	%rd25, [retval0];
	} // callseq 0
	setp.ne.s32 	%p2, %r1, 0;
	setp.lt.s32 	%p3, %r102, 1;
	or.pred  	%p4, %p2, %p3;
	@%p4 bra 	$L__BB0_26;
	add.s32 	%r2, %r102, -1;
	and.b32  	%r3, %r102, 7;
	add.s32 	%r4, %r3, -1;
	and.b32  	%r5, %r102, 3;
	and.b32  	%r6, %r102, 2147483640;
	and.b32  	%r7, %r102, 1;
	mov.b32 	%r183, 0;
$L__BB0_3:
	setp.lt.u32 	%p5, %r2, 7;
	mul.lo.s32 	%r9, %r183, %r102;
	mul.wide.u32 	%rd26, %r9, 8;
	add.s64 	%rd7, %rd3, %rd26;
	mov.b32 	%r186, 0;
	@%p5 bra 	$L__BB0_9;
	mov.b32 	%r184, 0;
$L__BB0_5:
	.pragma "nounroll";
	setp.ne.s32 	%p6, %r184, 0;
	@%p6 bra 	$L__BB0_7;
	mov.b64 	%rd30, 4607182418800017408;
	st.global.u64 	[%rd7], %rd30;
	bra.uni 	$L__BB0_8;
$L__BB0_7:
	add.s32 	%r111, %r184, %r9;
	mul.wide.u32 	%rd27, %r111, 8;
	add.s64 	%rd28, %rd3, %rd27;
	mov.b64 	%rd29, 0;
	st.global.u64 	[%rd28], %rd29;
$L__BB0_8:
	mul.wide.u32 	%rd31, %r184, 8;
	add.s64 	%rd32, %rd7, %rd31;
	mov.b64 	%rd33, 0;
	st.global.u64 	[%rd32+8], %rd33;
	st.global.u64 	[%rd32+16], %rd33;
	st.global.u64 	[%rd32+24], %rd33;
	st.global.u64 	[%rd32+32], %rd33;
	st.global.u64 	[%rd32+40], %rd33;
	st.global.u64 	[%rd32+48], %rd33;
	st.global.u64 	[%rd32+56], %rd33;
	add.s32 	%r184, %r184, 8;
	setp.ne.s32 	%p7, %r184, %r6;
	mov.u32 	%r186, %r6;
	@%p7 bra 	$L__BB0_5;
$L__BB0_9:
	setp.eq.s32 	%p8, %r3, 0;
	@%p8 bra 	$L__BB0_25;
	setp.lt.u32 	%p9, %r4, 3;
	@%p9 bra 	$L__BB0_15;
	setp.eq.s32 	%p10, %r186, 0;
	@%p10 bra 	$L__BB0_13;
	add.s32 	%r112, %r186, %r9;
	mul.wide.u32 	%rd34, %r112, 8;
	add.s64 	%rd35, %rd3, %rd34;
	mov.b64 	%rd36, 0;
	st.global.u64 	[%rd35], %rd36;
	bra.uni 	$L__BB0_14;
$L__BB0_13:
	mov.b64 	%rd37, 4607182418800017408;
	st.global.u64 	[%rd7], %rd37;
$L__BB0_14:
	mul.wide.u32 	%rd38, %r186, 8;
	add.s64 	%rd39, %rd7, %rd38;
	mov.b64 	%rd40, 0;
	st.global.u64 	[%rd39+8], %rd40;
	st.global.u64 	[%rd39+16], %rd40;
	st.global.u64 	[%rd39+24], %rd40;
	add.s32 	%r186, %r186, 4;
$L__BB0_15:
	setp.eq.s32 	%p11, %r5, 0;
	@%p11 bra 	$L__BB0_25;
	setp.eq.s32 	%p12, %r5, 1;
	@%p12 bra 	$L__BB0_21;
	setp.eq.s32 	%p13, %r186, 0;
	@%p13 bra 	$L__BB0_19;
	add.s32 	%r113, %r186, %r9;
	mul.wide.u32 	%rd41, %r113, 8;
	add.s64 	%rd42, %rd3, %rd41;
	mov.b64 	%rd43, 0;
	st.global.u64 	[%rd42], %rd43;
	bra.uni 	$L__BB0_20;
$L__BB0_19:
	mov.b64 	%rd44, 4607182418800017408;
	st.global.u64 	[%rd7], %rd44;
$L__BB0_20:
	mul.wide.u32 	%rd45, %r186, 8;
	add.s64 	%rd46, %rd7, %rd45;
	mov.b64 	%rd47, 0;
	st.global.u64 	[%rd46+8], %rd47;
	add.s32 	%r186, %r186, 2;
$L__BB0_21:
	setp.eq.s32 	%p14, %r7, 0;
	@%p14 bra 	$L__BB0_25;
	setp.eq.s32 	%p15, %r186, 0;
	@%p15 bra 	$L__BB0_24;
	add.s32 	%r114, %r186, %r9;
	mul.wide.u32 	%rd48, %r114, 8;
	add.s64 	%rd49, %rd3, %rd48;
	mov.b64 	%rd50, 0;
	st.global.u64 	[%rd49], %rd50;
	bra.uni 	$L__BB0_25;
$L__BB0_24:
	mov.b64 	%rd51, 4607182418800017408;
	st.global.u64 	[%rd7], %rd51;
$L__BB0_25:
	add.s32 	%r183, %r183, 1;
	setp.ne.s32 	%p16, %r183, %r102;
	@%p16 bra 	$L__BB0_3;
$L__BB0_26:
	min.s32 	%r115, %r1, %r102;
	setp.lt.s32 	%p17, %r115, 1;
	@%p17 bra 	$L__BB0_107;
	setp.lt.s32 	%p18, %r103, 1;
	add.s32 	%r116, %r1, -1;
	mul.lo.s32 	%r18, %r102, %r116;
	sqrt.rn.f64 	%fd1, %fd75;
	cvt.rn.f64.u32 	%fd2, %r102;
	@%p18 bra 	$L__BB0_70;
	add.s32 	%r19, %r102, -1;
	and.b32  	%r20, %r102, 15;
	and.b32  	%r21, %r102, 7;
	and.b32  	%r22, %r102, 3;
	and.b32  	%r23, %r103, 1;
	and.b32  	%r24, %r103, 2147483646;
	and.b32  	%r25, %r102, 2147483640;
	neg.s32 	%r26, %r24;
	add.s64 	%rd8, %rd2, 8;
	mul.lo.s32 	%r27, %r102, %r1;
	mov.b32 	%r188, 0;
$L__BB0_29:
	add.s32 	%r29, %r188, %r27;
	mul.lo.s32 	%r30, %r29, %r103;
	mov.b32 	%r197, 0;
$L__BB0_30:
	setp.eq.s32 	%p43, %r103, 1;
	add.s32 	%r133, %r197, %r18;
	mul.lo.s32 	%r50, %r133, %r103;
	mov.f64 	%fd581, 0d3FF0000000000000;
	mov.b32 	%r201, 0;
	@%p43 bra 	$L__BB0_39;
	add.s64 	%rd126, %rd4, 8;
	add.s64 	%rd125, %rd5, 8;
	mov.f64 	%fd581, 0d3FF0000000000000;
	mov.u32 	%r198, %r50;
	mov.u32 	%r199, %r30;
	mov.u32 	%r200, %r26;
$L__BB0_32:
	mul.wide.s32 	%rd89, %r199, 8;
	add.s64 	%rd14, %rd8, %rd89;
	mul.wide.s32 	%rd90, %r198, 8;
	add.s64 	%rd15, %rd8, %rd90;
	ld.global.f64 	%fd272, [%rd15+-8];
	ld.global.f64 	%fd273, [%rd14+-8];
	ld.global.f64 	%fd274, [%rd125+-8];
	ld.global.f64 	%fd275, [%rd126+-8];
	mul.f64 	%fd276, %fd1, %fd274;
	rcp.rn.f64 	%fd27, %fd276;
	sub.f64 	%fd277, %fd273, %fd272;
	sub.f64 	%fd278, %fd74, %fd275;
	mul.f64 	%fd279, %fd274, 0dBFE0000000000000;
	fma.rn.f64 	%fd280, %fd274, %fd279, %fd278;
	mul.f64 	%fd281, %fd75, %fd280;
	sub.f64 	%fd282, %fd277, %fd281;
	mul.f64 	%fd283, %fd27, %fd282;
	mul.f64 	%fd284, %fd283, 0dBFE0000000000000;
	mul.f64 	%fd28, %fd283, %fd284;
	fma.rn.f64 	%fd285, %fd28, 0d3FF71547652B82FE, 0d4338000000000000;
	{
	.reg .b32 %temp; 
	mov.b64 	{%r54, %temp}, %fd285;
	}
	mov.f64 	%fd286, 0dC338000000000000;
	add.rn.f64 	%fd287, %fd285, %fd286;
	fma.rn.f64 	%fd288, %fd287, 0dBFE62E42FEFA39EF, %fd28;
	fma.rn.f64 	%fd289, %fd287, 0dBC7ABC9E3B39803F, %fd288;
	fma.rn.f64 	%fd290, %fd289, 0d3E5ADE1569CE2BDF, 0d3E928AF3FCA213EA;
	fma.rn.f64 	%fd291, %fd290, %fd289, 0d3EC71DEE62401315;
	fma.rn.f64 	%fd292, %fd291, %fd289, 0d3EFA01997C89EB71;
	fma.rn.f64 	%fd293, %fd292, %fd289, 0d3F2A01A014761F65;
	fma.rn.f64 	%fd294, %fd293, %fd289, 0d3F56C16C1852B7AF;
	fma.rn.f64 	%fd295, %fd294, %fd289, 0d3F81111111122322;
	fma.rn.f64 	%fd296, %fd295, %fd289, 0d3FA55555555502A1;
	fma.rn.f64 	%fd297, %fd296, %fd289, 0d3FC5555555555511;
	fma.rn.f64 	%fd298, %fd297, %fd289, 0d3FE000000000000B;
	fma.rn.f64 	%fd299, %fd298, %fd289, 0d3FF0000000000000;
	fma.rn.f64 	%fd300, %fd299, %fd289, 0d3FF0000000000000;
	{
	.reg .b32 %temp; 
	mov.b64 	{%r55, %temp}, %fd300;
	}
	{
	.reg .b32 %temp; 
	mov.b64 	{%temp, %r56}, %fd300;
	}
	shl.b32 	%r134, %r54, 20;
	add.s32 	%r135, %r134, %r56;
	mov.b64 	%fd579, {%r55, %r135};
	{
	.reg .b32 %temp; 
	mov.b64 	{%temp, %r136}, %fd28;
	}
	mov.b32 	%f4, %r136;
	abs.f32 	%f1, %f4;
	setp.lt.f32 	%p44, %f1, 0f4086232B;
	@%p44 bra 	$L__BB0_35;
	setp.lt.f64 	%p45, %fd28, 0d0000000000000000;
	add.f64 	%fd301, %fd28, 0d7FF0000000000000;
	selp.f64 	%fd579, 0d0000000000000000, %fd301, %p45;
	setp.geu.f32 	%p46, %f1, 0f40874800;
	@%p46 bra 	$L__BB0_35;
	shr.u32 	%r137, %r54, 31;
	add.s32 	%r138, %r54, %r137;
	shr.s32 	%r139, %r138, 1;
	shl.b32 	%r140, %r139, 20;
	add.s32 	%r141, %r56, %r140;
	mov.b64 	%fd302, {%r55, %r141};
	sub.s32 	%r142, %r54, %r139;
	shl.b32 	%r143, %r142, 20;
	add.s32 	%r144, %r143, 1072693248;
	mov.b32 	%r145, 0;
	mov.b64 	%fd303, {%r145, %r144};
	mul.f64 	%fd579, %fd303, %fd302;
$L__BB0_35:
	mul.f64 	%fd304, %fd27, 0d3FD9884533D43651;
	mul.f64 	%fd305, %fd304, %fd579;
	mul.f64 	%fd33, %fd581, %fd305;
	ld.global.f64 	%fd306, [%rd15];
	ld.global.f64 	%fd307, [%rd14];
	ld.global.f64 	%fd308, [%rd125];
	ld.global.f64 	%fd309, [%rd126];
	mul.f64 	%fd310, %fd1, %fd308;
	rcp.rn.f64 	%fd34, %fd310;
	sub.f64 	%fd311, %fd307, %fd306;
	sub.f64 	%fd312, %fd74, %fd309;
	mul.f64 	%fd313, %fd308, 0dBFE0000000000000;
	fma.rn.f64 	%fd314, %fd308, %fd313, %fd312;
	mul.f64 	%fd315, %fd75, %fd314;
	sub.f64 	%fd316, %fd311, %fd315;
	mul.f64 	%fd317, %fd34, %fd316;
	mul.f64 	%fd318, %fd317, 0dBFE0000000000000;
	mul.f64 	%fd35, %fd317, %fd318;
	fma.rn.f64 	%fd319, %fd35, 0d3FF71547652B82FE, 0d4338000000000000;
	{
	.reg .b32 %temp; 
	mov.b64 	{%r57, %temp}, %fd319;
	}
	mov.f64 	%fd320, 0dC338000000000000;
	add.rn.f64 	%fd321, %fd319, %fd320;
	fma.rn.f64 	%fd322, %fd321, 0dBFE62E42FEFA39EF, %fd35;
	fma.rn.f64 	%fd323, %fd321, 0dBC7ABC9E3B39803F, %fd322;
	fma.rn.f64 	%fd324, %fd323, 0d3E5ADE1569CE2BDF, 0d3E928AF3FCA213EA;
	fma.rn.f64 	%fd325, %fd324, %fd323, 0d3EC71DEE62401315;
	fma.rn.f64 	%fd326, %fd325, %fd323, 0d3EFA01997C89EB71;
	fma.rn.f64 	%fd327, %fd326, %fd323, 0d3F2A01A014761F65;
	fma.rn.f64 	%fd328, %fd327, %fd323, 0d3F56C16C1852B7AF;
	fma.rn.f64 	%fd329, %fd328, %fd323, 0d3F81111111122322;
	fma.rn.f64 	%fd330, %fd329, %fd323, 0d3FA55555555502A1;
	fma.rn.f64 	%fd331, %fd330, %fd323, 0d3FC5555555555511;
	fma.rn.f64 	%fd332, %fd331, %fd323, 0d3FE000000000000B;
	fma.rn.f64 	%fd333, %fd332, %fd323, 0d3FF0000000000000;
	fma.rn.f64 	%fd334, %fd333, %fd323, 0d3FF0000000000000;
	{
	.reg .b32 %temp; 
	mov.b64 	{%r58, %temp}, %fd334;
	}
	{
	.reg .b32 %temp; 
	mov.b64 	{%temp, %r59}, %fd334;
	}
	shl.b32 	%r146, %r57, 20;
	add.s32 	%r147, %r146, %r59;
	mov.b64 	%fd580, {%r58, %r147};
	{
	.reg .b32 %temp; 
	mov.b64 	{%temp, %r148}, %fd35;
	}
	mov.b32 	%f5, %r148;
	abs.f32 	%f2, %f5;
	setp.lt.f32 	%p47, %f2, 0f4086232B;
	@%p47 bra 	$L__BB0_38;
	setp.lt.f64 	%p48, %fd35, 0d0000000000000000;
	add.f64 	%fd335, %fd35, 0d7FF0000000000000;
	selp.f64 	%fd580, 0d0000000000000000, %fd335, %p48;
	setp.geu.f32 	%p49, %f2, 0f40874800;
	@%p49 bra 	$L__BB0_38;
	shr.u32 	%r149, %r57, 31;
	add.s32 	%r150, %r57, %r149;
	shr.s32 	%r151, %r150, 1;
	shl.b32 	%r152, %r151, 20;
	add.s32 	%r153, %r59, %r152;
	mov.b64 	%fd336, {%r58, %r153};
	sub.s32 	%r154, %r57, %r151;
	shl.b32 	%r155, %r154, 20;
	add.s32 	%r156, %r155, 1072693248;
	mov.b32 	%r157, 0;
	mov.b64 	%fd337, {%r157, %r156};
	mul.f64 	%fd580, %fd337, %fd336;
$L__BB0_38:
	mul.f64 	%fd338, %fd34, 0d3FD9884533D43651;
	mul.f64 	%fd339, %fd338, %fd580;
	mul.f64 	%fd581, %fd33, %fd339;
	add.s32 	%r200, %r200, 2;
	add.s64 	%rd126, %rd126, 16;
	add.s64 	%rd125, %rd125, 16;
	add.s32 	%r199, %r199, 2;
	add.s32 	%r198, %r198, 2;
	setp.ne.s32 	%p50, %r200, 0;
	mov.u32 	%r201, %r24;
	@%p50 bra 	$L__BB0_32;
$L__BB0_39:
	setp.eq.s32 	%p51, %r23, 0;
	@%p51 bra 	$L__BB0_44;
	add.s32 	%r158, %r201, %r50;
	mul.wide.s32 	%rd91, %r158, 8;
	add.s64 	%rd92, %rd2, %rd91;
	ld.global.f64 	%fd340, [%rd92];
	add.s32 	%r159, %r201, %r30;
	mul.wide.s32 	%rd93, %r159, 8;
	add.s64 	%rd94, %rd2, %rd93;
	ld.global.f64 	%fd341, [%rd94];
	mul.wide.u32 	%rd95, %r201, 8;
	add.s64 	%rd96, %rd5, %rd95;
	ld.global.f64 	%fd342, [%rd96];
	add.s64 	%rd97, %rd4, %rd95;
	ld.global.f64 	%fd343, [%rd97];
	mul.f64 	%fd344, %fd1, %fd342;
	rcp.rn.f64 	%fd43, %fd344;
	sub.f64 	%fd345, %fd341, %fd340;
	sub.f64 	%fd346, %fd74, %fd343;
	mul.f64 	%fd347, %fd342, 0dBFE0000000000000;
	fma.rn.f64 	%fd348, %fd342, %fd347, %fd346;
	mul.f64 	%fd349, %fd75, %fd348;
	sub.f64 	%fd350, %fd345, %fd349;
	mul.f64 	%fd351, %fd43, %fd350;
	mul.f64 	%fd352, %fd351, 0dBFE0000000000000;
	mul.f64 	%fd44, %fd351, %fd352;
	fma.rn.f64 	%fd353, %fd44, 0d3FF71547652B82FE, 0d4338000000000000;
	{
	.reg .b32 %temp; 
	mov.b64 	{%r64, %temp}, %fd353;
	}
	mov.f64 	%fd354, 0dC338000000000000;
	add.rn.f64 	%fd355, %fd353, %fd354;
	fma.rn.f64 	%fd356, %fd355, 0dBFE62E42FEFA39EF, %fd44;
	fma.rn.f64 	%fd357, %fd355, 0dBC7ABC9E3B39803F, %fd356;
	fma.rn.f64 	%fd358, %fd357, 0d3E5ADE1569CE2BDF, 0d3E928AF3FCA213EA;
	fma.rn.f64 	%fd359, %fd358, %fd357, 0d3EC71DEE62401315;
	fma.rn.f64 	%fd360, %fd359, %fd357, 0d3EFA01997C89EB71;
	fma.rn.f64 	%fd361, %fd360, %fd357, 0d3F2A01A014761F65;
	fma.rn.f64 	%fd362, %fd361, %fd357, 0d3F56C16C1852B7AF;
	fma.rn.f64 	%fd363, %fd362, %fd357, 0d3F81111111122322;
	fma.rn.f64 	%fd364, %fd363, %fd357, 0d3FA55555555502A1;
	fma.rn.f64 	%fd365, %fd364, %fd357, 0d3FC5555555555511;
	fma.rn.f64 	%fd366, %fd365, %fd357, 0d3FE000000000000B;
	fma.rn.f64 	%fd367, %fd366, %fd357, 0d3FF0000000000000;
	fma.rn.f64 	%fd368, %fd367, %fd357, 0d3FF0000000000000;
	{
	.reg .b32 %temp; 
	mov.b64 	{%r65, %temp}, %fd368;
	}
	{
	.reg .b32 %temp; 
	mov.b64 	{%temp, %r66}, %fd368;
	}
	shl.b32 	%r160, %r64, 20;
	add.s32 	%r161, %r160, %r66;
	mov.b64 	%fd583, {%r65, %r161};
	{
	.reg .b32 %temp; 
	mov.b64 	{%temp, %r162}, %fd44;
	}
	mov.b32 	%f6, %r162;
	abs.f32 	%f3, %f6;
	setp.lt.f32 	%p52, %f3, 0f4086232B;
	@%p52 bra 	$L__BB0_43;
	setp.lt.f64 	%p53, %fd44, 0d0000000000000000;
	add.f64 	%fd369, %fd44, 0d7FF0000000000000;
	selp.f64 	%fd583, 0d0000000000000000, %fd369, %p53;
	setp.geu.f32 	%p54, %f3, 0f40874800;
	@%p54 bra 	$L__BB0_43;
	shr.u32 	%r163, %r64, 31;
	add.s32 	%r164, %r64, %r163;
	shr.s32 	%r165, %r164, 1;
	shl.b32 	%r166, %r165, 20;
	add.s32 	%r167, %r66, %r166;
	mov.b64 	%fd370, {%r65, %r167};
	sub.s32 	%r168, %r64, %r165;
	shl.b32 	%r169, %r168, 20;
	add.s32 	%r170, %r169, 1072693248;
	mov.b32 	%r171, 0;
	mov.b64 	%fd371, {%r171, %r170};
	mul.f64 	%fd583, %fd371, %fd370;
$L__BB0_43:
	mul.f64 	%fd372, %fd43, 0d3FD9884533D43651;
	mul.f64 	%fd373, %fd372, %fd583;
	mul.f64 	%fd581, %fd581, %fd373;
$L__BB0_44:
	mul.wide.u32 	%rd98, %r197, 8;
	add.s64 	%rd99, %rd25, %rd98;
	st.f64 	[%rd99], %fd581;
	add.s32 	%r197, %r197, 1;
	setp.ne.s32 	%p55, %r197, %r102;
	@%p55 bra 	$L__BB0_30;
	setp.lt.u32 	%p56, %r19, 15;
	mov.f64 	%fd569, 0d0000000000000000;
	mov.b32 	%r191, 0;
	mov.f64 	%fd577, %fd569;
	@%p56 bra 	$L__BB0_48;
	mov.f64 	%fd569, 0d0000000000000000;
	mov.b32 	%r189, 0;
$L__BB0_47:
	.pragma "nounroll";
	mul.wide.u32 	%rd100, %r189, 8;
	add.s64 	%rd101, %rd25, %rd100;
	ld.f64 	%fd377, [%rd101];
	sub.f64 	%fd378, %fd377, %fd569;
	add.f64 	%fd379, %fd577, %fd378;
	sub.f64 	%fd380, %fd379, %fd577;
	sub.f64 	%fd381, %fd380, %fd378;
	ld.f64 	%fd382, [%rd101+8];
	sub.f64 	%fd383, %fd382, %fd381;
	add.f64 	%fd384, %fd379, %fd383;
	sub.f64 	%fd385, %fd384, %fd379;
	sub.f64 	%fd386, %fd385, %fd383;
	ld.f64 	%fd387, [%rd101+16];
	sub.f64 	%fd388, %fd387, %fd386;
	add.f64 	%fd389, %fd384, %fd388;
	sub.f64 	%fd390, %fd389, %fd384;
	sub.f64 	%fd391, %fd390, %fd388;
	ld.f64 	%fd392, [%rd101+24];
	sub.f64 	%fd393, %fd392, %fd391;
	add.f64 	%fd394, %fd389, %fd393;
	sub.f64 	%fd395, %fd394, %fd389;
	sub.f64 	%fd396, %fd395, %fd393;
	ld.f64 	%fd397, [%rd101+32];
	sub.f64 	%fd398, %fd397, %fd396;
	add.f64 	%fd399, %fd394, %fd398;
	sub.f64 	%fd400, %fd399, %fd394;
	sub.f64 	%fd401, %fd400, %fd398;
	ld.f64 	%fd402, [%rd101+40];
	sub.f64 	%fd403, %fd402, %fd401;
	add.f64 	%fd404, %fd399, %fd403;
	sub.f64 	%fd405, %fd404, %fd399;
	sub.f64 	%fd406, %fd405, %fd403;
	ld.f64 	%fd407, [%rd101+48];
	sub.f64 	%fd408, %fd407, %fd406;
	add.f64 	%fd409, %fd404, %fd408;
	sub.f64 	%fd410, %fd409, %fd404;
	sub.f64 	%fd411, %fd410, %fd408;
	ld.f64 	%fd412, [%rd101+56];
	sub.f64 	%fd413, %fd412, %fd411;
	add.f64 	%fd414, %fd409, %fd413;
	sub.f64 	%fd415, %fd414, %fd409;
	sub.f64 	%fd416, %fd415, %fd413;
	ld.f64 	%fd417, [%rd101+64];
	sub.f64 	%fd418, %fd417, %fd416;
	add.f64 	%fd419, %fd414, %fd418;
	sub.f64 	%fd420, %fd419, %fd414;
	sub.f64 	%fd421, %fd420, %fd418;
	ld.f64 	%fd422, [%rd101+72];
	sub.f64 	%fd423, %fd422, %fd421;
	add.f64 	%fd424, %fd419, %fd423;
	sub.f64 	%fd425, %fd424, %fd419;
	sub.f64 	%fd426, %fd425, %fd423;
	ld.f64 	%fd427, [%rd101+80];
	sub.f64 	%fd428, %fd427, %fd426;
	add.f64 	%fd429, %fd424, %fd428;
	sub.f64 	%fd430, %fd429, %fd424;
	sub.f64 	%fd431, %fd430, %fd428;
	ld.f64 	%fd432, [%rd101+88];
	sub.f64 	%fd433, %fd432, %fd431;
	add.f64 	%fd434, %fd429, %fd433;
	sub.f64 	%fd435, %fd434, %fd429;
	sub.f64 	%fd436, %fd435, %fd433;
	ld.f64 	%fd437, [%rd101+96];
	sub.f64 	%fd438, %fd437, %fd436;
	add.f64 	%fd439, %fd434, %fd438;
	sub.f64 	%fd440, %fd439, %fd434;
	sub.f64 	%fd441, %fd440, %fd438;
	ld.f64 	%fd442, [%rd101+104];
	sub.f64 	%fd443, %fd442, %fd441;
	add.f64 	%fd444, %fd439, %fd443;
	sub.f64 	%fd445, %fd444, %fd439;
	sub.f64 	%fd446, %fd445, %fd443;
	ld.f64 	%fd447, [%rd101+112];
	sub.f64 	%fd448, %fd447, %fd446;
	add.f64 	%fd449, %fd444, %fd448;
	sub.f64 	%fd450, %fd449, %fd444;
	sub.f64 	%fd451, %fd450, %fd448;
	ld.f64 	%fd452, [%rd101+120];
	sub.f64 	%fd453, %fd452, %fd451;
	add.f64 	%fd577, %fd449, %fd453;
	sub.f64 	%fd454, %fd577, %fd449;
	sub.f64 	%fd569, %fd454, %fd453;
	add.s32 	%r189, %r189, 16;
	and.b32  	%r191, %r102, 2147483632;
	setp.ne.s32 	%p57, %r189, %r191;
	@%p57 bra 	$L__BB0_47;
$L__BB0_48:
	add.s32 	%r35, %r21, -1;
	setp.eq.s32 	%p58, %r20, 0;
	@%p58 bra 	$L__BB0_58;
	add.s32 	%r174, %r20, -1;
	setp.lt.u32 	%p59, %r174, 7;
	@%p59 bra 	$L__BB0_51;
	mul.wide.u32 	%rd102, %r191, 8;
	add.s64 	%rd103, %rd25, %rd102;
	ld.f64 	%fd456, [%rd103];
	sub.f64 	%fd457, %fd456, %fd569;
	add.f64 	%fd458, %fd577, %fd457;
	sub.f64 	%fd459, %fd458, %fd577;
	sub.f64 	%fd460, %fd459, %fd457;
	ld.f64 	%fd461, [%rd103+8];
	sub.f64 	%fd462, %fd461, %fd460;
	add.f64 	%fd463, %fd458, %fd462;
	sub.f64 	%fd464, %fd463, %fd458;
	sub.f64 	%fd465, %fd464, %fd462;
	ld.f64 	%fd466, [%rd103+16];
	sub.f64 	%fd467, %fd466, %fd465;
	add.f64 	%fd468, %fd463, %fd467;
	sub.f64 	%fd469, %fd468, %fd463;
	sub.f64 	%fd470, %fd469, %fd467;
	ld.f64 	%fd471, [%rd103+24];
	sub.f64 	%fd472, %fd471, %fd470;
	add.f64 	%fd473, %fd468, %fd472;
	sub.f64 	%fd474, %fd473, %fd468;
	sub.f64 	%fd475, %fd474, %fd472;
	ld.f64 	%fd476, [%rd103+32];
	sub.f64 	%fd477, %fd476, %fd475;
	add.f64 	%fd478, %fd473, %fd477;
	sub.f64 	%fd479, %fd478, %fd473;
	sub.f64 	%fd480, %fd479, %fd477;
	ld.f64 	%fd481, [%rd103+40];
	sub.f64 	%fd482, %fd481, %fd480;
	add.f64 	%fd483, %fd478, %fd482;
	sub.f64 	%fd484, %fd483, %fd478;
	sub.f64 	%fd485, %fd484, %fd482;
	ld.f64 	%fd486, [%rd103+48];
	sub.f64 	%fd487, %fd486, %fd485;
	add.f64 	%fd488, %fd483, %fd487;
	sub.f64 	%fd489, %fd488, %fd483;
	sub.f64 	%fd490, %fd489, %fd487;
	ld.f64 	%fd491, [%rd103+56];
	sub.f64 	%fd492, %fd491, %fd490;
	add.f64 	%fd577, %fd488, %fd492;
	sub.f64 	%fd493, %fd577, %fd488;
	sub.f64 	%fd569, %fd493, %fd492;
	add.s32 	%r191, %r191, 8;
$L__BB0_51:
	setp.eq.s32 	%p60, %r21, 0;
	@%p60 bra 	$L__BB0_58;
	setp.lt.u32 	%p61, %r35, 3;
	@%p61 bra 	$L__BB0_54;
	mul.wide.u32 	%rd104, %r191, 8;
	add.s64 	%rd105, %rd25, %rd104;
	ld.f64 	%fd495, [%rd105];
	sub.f64 	%fd496, %fd495, %fd569;
	add.f64 	%fd497, %fd577, %fd496;
	sub.f64 	%fd498, %fd497, %fd577;
	sub.f64 	%fd499, %fd498, %fd496;
	ld.f64 	%fd500, [%rd105+8];
	sub.f64 	%fd501, %fd500, %fd499;
	add.f64 	%fd502, %fd497, %fd501;
	sub.f64 	%fd503, %fd502, %fd497;
	sub.f64 	%fd504, %fd503, %fd501;
	ld.f64 	%fd505, [%rd105+16];
	sub.f64 	%fd506, %fd505, %fd504;
	add.f64 	%fd507, %fd502, %fd506;
	sub.f64 	%fd508, %fd507, %fd502;
	sub.f64 	%fd509, %fd508, %fd506;
	ld.f64 	%fd510, [%rd105+24];
	sub.f64 	%fd511, %fd510, %fd509;
	add.f64 	%fd577, %fd507, %fd511;
	sub.f64 	%fd512, %fd577, %fd507;
	sub.f64 	%fd569, %fd512, %fd511;
	add.s32 	%r191, %r191, 4;
$L__BB0_54:
	setp.eq.s32 	%p62, %r22, 0;
	@%p62 bra 	$L__BB0_58;
	setp.eq.s32 	%p63, %r22, 1;
	mul.wide.u32 	%rd106, %r191, 8;
	add.s64 	%rd9, %rd25, %rd106;
	ld.f64 	%fd513, [%rd9];
	sub.f64 	%fd514, %fd513, %fd569;
	add.f64 	%fd20, %fd577, %fd514;
	sub.f64 	%fd515, %fd20, %fd577;
	sub.f64 	%fd21, %fd515, %fd514;
	mov.f64 	%fd577, %fd20;
	@%p63 bra 	$L__BB0_58;
	setp.eq.s32 	%p64, %r22, 2;
	ld.f64 	%fd516, [%rd9+8];
	sub.f64 	%fd517, %fd516, %fd21;
	add.f64 	%fd577, %fd20, %fd517;
	sub.f64 	%fd518, %fd577, %fd20;
	sub.f64 	%fd23, %fd518, %fd517;
	@%p64 bra 	$L__BB0_58;
	ld.f64 	%fd519, [%rd9+16];
	sub.f64 	%fd520, %fd519, %fd23;
	add.f64 	%fd577, %fd577, %fd520;
$L__BB0_58:
	setp.lt.u32 	%p65, %r19, 7;
	add.s32 	%r176, %r188, %r18;
	mul.wide.s32 	%rd107, %r176, 8;
	add.s64 	%rd108, %rd1, %rd107;
	st.global.f64 	[%rd108], %fd577;
	mul.lo.s32 	%r40, %r29, %r102;
	mov.b32 	%r195, 0;
	@%p65 bra 	$L__BB0_61;
	mov.b32 	%r193, 0;
$L__BB0_60:
	.pragma "nounroll";
	mul.wide.u32 	%rd109, %r193, 8;
	add.s64 	%rd110, %rd25, %rd109;
	ld.f64 	%fd521, [%rd110];
	mul.f64 	%fd522, %fd521, %fd2;
	div.rn.f64 	%fd523, %fd522, %fd577;
	add.s32 	%r178, %r193, %r40;
	mul.wide.s32 	%rd111, %r178, 8;
	add.s64 	%rd112, %rd3, %rd111;
	st.global.f64 	[%rd112], %fd523;
	ld.f64 	%fd524, [%rd110+8];
	mul.f64 	%fd525, %fd524, %fd2;
	div.rn.f64 	%fd526, %fd525, %fd577;
	st.global.f64 	[%rd112+8], %fd526;
	ld.f64 	%fd527, [%rd110+16];
	mul.f64 	%fd528, %fd527, %fd2;
	div.rn.f64 	%fd529, %fd528, %fd577;
	st.global.f64 	[%rd112+16], %fd529;
	ld.f64 	%fd530, [%rd110+24];
	mul.f64 	%fd531, %fd530, %fd2;
	div.rn.f64 	%fd532, %fd531, %fd577;
	st.global.f64 	[%rd112+24], %fd532;
	ld.f64 	%fd533, [%rd110+32];
	mul.f64 	%fd534, %fd533, %fd2;
	div.rn.f64 	%fd535, %fd534, %fd577;
	st.global.f64 	[%rd112+32], %fd535;
	ld.f64 	%fd536, [%rd110+40];
	mul.f64 	%fd537, %fd536, %fd2;
	div.rn.f64 	%fd538, %fd537, %fd577;
	st.global.f64 	[%rd112+40], %fd538;
	ld.f64 	%fd539, [%rd110+48];
	mul.f64 	%fd540, %fd539, %fd2;
	div.rn.f64 	%fd541, %fd540, %fd577;
	st.global.f64 	[%rd112+48], %fd541;
	ld.f64 	%fd542, [%rd110+56];
	mul.f64 	%fd543, %fd542, %fd2;
	div.rn.f64 	%fd544, %fd543, %fd577;
	st.global.f64 	[%rd112+56], %fd544;
	add.s32 	%r193, %r193, 8;
	setp.ne.s32 	%p66, %r193, %r25;
	mov.u32 	%r195, %r25;
	@%p66 bra 	$L__BB0_60;
$L__BB0_61:
	setp.eq.s32 	%p67, %r21, 0;
	@%p67 bra 	$L__BB0_69;
	setp.lt.u32 	%p68, %r35, 3;
	@%p68 bra 	$L__BB0_64;
	mul.wide.u32 	%rd113, %r195, 8;
	add.s64 	%rd114, %rd25, %rd113;
	ld.f64 	%fd545, [%rd114];
	mul.f64 	%fd546, %fd545, %fd2;
	div.rn.f64 	%fd547, %fd546, %fd577;
	add.s32 	%r179, %r195, %r40;
	mul.wide.s32 	%rd115, %r179, 8;
	add.s64 	%rd116, %rd3, %rd115;
	st.global.f64 	[%rd116], %fd547;
	ld.f64 	%fd548, [%rd114+8];
	mul.f64 	%fd549, %fd548, %fd2;
	div.rn.f64 	%fd550, %fd549, %fd577;
	st.global.f64 	[%rd116+8], %fd550;
	ld.f64 	%fd551, [%rd114+16];
	mul.f64 	%fd552, %fd551, %fd2;
	div.rn.f64 	%fd553, %fd552, %fd577;
	st.global.f64 	[%rd116+16], %fd553;
	ld.f64 	%fd554, [%rd114+24];
	mul.f64 	%fd555, %fd554, %fd2;
	div.rn.f64 	%fd556, %fd555, %fd577;
	st.global.f64 	[%rd116+24], %fd556;
	add.s32 	%r195, %r195, 4;
$L__BB0_64:
	setp.eq.s32 	%p69, %r22, 0;
	@%p69 bra 	$L__BB0_69;
	setp.eq.s32 	%p70, %r22, 1;
	@%p70 bra 	$L__BB0_67;
	mul.wide.u32 	%rd117, %r195, 8;
	add.s64 	%rd118, %rd25, %rd117;
	ld.f64 	%fd557, [%rd118];
	mul.f64 	%fd558, %fd557, %fd2;
	div.rn.f64 	%fd559, %fd558, %fd577;
	add.s32 	%r180, %r195, %r40;
	mul.wide.s32 	%rd119, %r180, 8;
	add.s64 	%rd120, %rd3, %rd119;
	st.global.f64 	[%rd120], %fd559;
	ld.f64 	%fd560, [%rd118+8];
	mul.f64 	%fd561, %fd560, %fd2;
	div.rn.f64 	%fd562, %fd561, %fd577;
	st.global.f64 	[%rd120+8], %fd562;
	add.s32 	%r195, %r195, 2;
$L__BB0_67:
	and.b32  	%r181, %r102, 1;
	setp.eq.b32 	%p71, %r181, 1;
	not.pred 	%p72, %p71;
	@%p72 bra 	$L__BB0_69;
	mul.wide.u32 	%rd121, %r195, 8;
	add.s64 	%rd122, %rd25, %rd121;
	ld.f64 	%fd563, [%rd122];
	mul.f64 	%fd564, %fd563, %fd2;
	div.rn.f64 	%fd565, %fd564, %fd577;
	add.s32 	%r182, %r195, %r40;
	mul.wide.s32 	%rd123, %r182, 8;
	add.s64 	%rd124, %rd3, %rd123;
	st.global.f64 	[%rd124], %fd565;
$L__BB0_69:
	add.s32 	%r188, %r188, 1;
	setp.eq.s32 	%p73, %r188, %r102;
	@%p73 bra 	$L__BB0_107;
	bra.uni 	$L__BB0_29;
$L__BB0_70:
	add.s32 	%r68, %r102, -1;
	and.b32  	%r69, %r102, 7;
	add.s32 	%r70, %r69, -1;
	and.b32  	%r71, %r102, 3;
	add.s32 	%r72, %r71, -1;
	and.b32  	%r73, %r102, 15;
	add.s32 	%r74, %r73, -1;
	and.b32  	%r75, %r102, 2147483640;
	and.b32  	%r76, %r102, 1;
	and.b32  	%r77, %r102, 2147483632;
	mov.b32 	%r202, 0;
$L__BB0_71:
	setp.lt.u32 	%p19, %r68, 7;
	mov.b32 	%r205, 0;
	@%p19 bra 	$L__BB0_74;
	mov.b32 	%r203, 0;
$L__BB0_73:
	.pragma "nounroll";
	mul.wide.u32 	%rd52, %r203, 8;
	add.s64 	%rd53, %rd25, %rd52;
	mov.b64 	%rd54, 4607182418800017408;
	st.u64 	[%rd53], %rd54;
	st.u64 	[%rd53+8], %rd54;
	st.u64 	[%rd53+16], %rd54;
	st.u64 	[%rd53+24], %rd54;
	st.u64 	[%rd53+32], %rd54;
	st.u64 	[%rd53+40], %rd54;
	st.u64 	[%rd53+48], %rd54;
	st.u64 	[%rd53+56], %rd54;
	add.s32 	%r203, %r203, 8;
	setp.ne.s32 	%p20, %r203, %r75;
	mov.u32 	%r205, %r75;
	@%p20 bra 	$L__BB0_73;
$L__BB0_74:
	setp.eq.s32 	%p21, %r69, 0;
	@%p21 bra 	$L__BB0_82;
	setp.lt.u32 	%p22, %r70, 3;
	@%p22 bra 	$L__BB0_77;
	mul.wide.u32 	%rd55, %r205, 8;
	add.s64 	%rd56, %rd25, %rd55;
	mov.b64 	%rd57, 4607182418800017408;
	st.u64 	[%rd56], %rd57;
	st.u64 	[%rd56+8], %rd57;
	st.u64 	[%rd56+16], %rd57;
	st.u64 	[%rd56+24], %rd57;
	add.s32 	%r205, %r205, 4;
$L__BB0_77:
	setp.eq.s32 	%p23, %r71, 0;
	@%p23 bra 	$L__BB0_82;
	setp.eq.s32 	%p24, %r72, 0;
	@%p24 bra 	$L__BB0_80;
	mul.wide.u32 	%rd58, %r205, 8;
	add.s64 	%rd59, %rd25, %rd58;
	mov.b64 	%rd60, 4607182418800017408;
	st.u64 	[%rd59], %rd60;
	st.u64 	[%rd59+8], %rd60;
	add.s32 	%r205, %r205, 2;
$L__BB0_80:
	setp.eq.s32 	%p25, %r76, 0;
	@%p25 bra 	$L__BB0_82;
	mul.wide.u32 	%rd61, %r205, 8;
	add.s64 	%rd62, %rd25, %rd61;
	mov.b64 	%rd63, 4607182418800017408;
	st.u64 	[%rd62], %rd63;
$L__BB0_82:
	setp.lt.u32 	%p26, %r68, 15;
	mov.f64 	%fd588, 0d0000000000000000;
	mov.b32 	%r209, 0;
	mov.f64 	%fd596, %fd588;
	@%p26 bra 	$L__BB0_85;
	mov.f64 	%fd588, 0d0000000000000000;
	mov.b32 	%r207, 0;
$L__BB0_84:
	.pragma "nounroll";
	mul.wide.u32 	%rd64, %r207, 8;
	add.s64 	%rd65, %rd25, %rd64;
	ld.f64 	%fd80, [%rd65];
	sub.f64 	%fd81, %fd80, %fd588;
	add.f64 	%fd82, %fd596, %fd81;
	sub.f64 	%fd83, %fd82, %fd596;
	sub.f64 	%fd84, %fd83, %fd81;
	ld.f64 	%fd85, [%rd65+8];
	sub.f64 	%fd86, %fd85, %fd84;
	add.f64 	%fd87, %fd82, %fd86;
	sub.f64 	%fd88, %fd87, %fd82;
	sub.f64 	%fd89, %fd88, %fd86;
	ld.f64 	%fd90, [%rd65+16];
	sub.f64 	%fd91, %fd90, %fd89;
	add.f64 	%fd92, %fd87, %fd91;
	sub.f64 	%fd93, %fd92, %fd87;
	sub.f64 	%fd94, %fd93, %fd91;
	ld.f64 	%fd95, [%rd65+24];
	sub.f64 	%fd96, %fd95, %fd94;
	add.f64 	%fd97, %fd92, %fd96;
	sub.f64 	%fd98, %fd97, %fd92;
	sub.f64 	%fd99, %fd98, %fd96;
	ld.f64 	%fd100, [%rd65+32];
	sub.f64 	%fd101, %fd100, %fd99;
	add.f64 	%fd102, %fd97, %fd101;
	sub.f64 	%fd103, %fd102, %fd97;
	sub.f64 	%fd104, %fd103, %fd101;
	ld.f64 	%fd105, [%rd65+40];
	sub.f64 	%fd106, %fd105, %fd104;
	add.f64 	%fd107, %fd102, %fd106;
	sub.f64 	%fd108, %fd107, %fd102;
	sub.f64 	%fd109, %fd108, %fd106;
	ld.f64 	%fd110, [%rd65+48];
	sub.f64 	%fd111, %fd110, %fd109;
	add.f64 	%fd112, %fd107, %fd111;
	sub.f64 	%fd113, %fd112, %fd107;
	sub.f64 	%fd114, %fd113, %fd111;
	ld.f64 	%fd115, [%rd65+56];
	sub.f64 	%fd116, %fd115, %fd114;
	add.f64 	%fd117, %fd112, %fd116;
	sub.f64 	%fd118, %fd117, %fd112;
	sub.f64 	%fd119, %fd118, %fd116;
	ld.f64 	%fd120, [%rd65+64];
	sub.f64 	%fd121, %fd120, %fd119;
	add.f64 	%fd122, %fd117, %fd121;
	sub.f64 	%fd123, %fd122, %fd117;
	sub.f64 	%fd124, %fd123, %fd121;
	ld.f64 	%fd125, [%rd65+72];
	sub.f64 	%fd126, %fd125, %fd124;
	add.f64 	%fd127, %fd122, %fd126;
	sub.f64 	%fd128, %fd127, %fd122;
	sub.f64 	%fd129, %fd128, %fd126;
	ld.f64 	%fd130, [%rd65+80];
	sub.f64 	%fd131, %fd130, %fd129;
	add.f64 	%fd132, %fd127, %fd131;
	sub.f64 	%fd133, %fd132, %fd127;
	sub.f64 	%fd134, %fd133, %fd131;
	ld.f64 	%fd135, [%rd65+88];
	sub.f64 	%fd136, %fd135, %fd134;
	add.f64 	%fd137, %fd132, %fd136;
	sub.f64 	%fd138, %fd137, %fd132;
	sub.f64 	%fd139, %fd138, %fd136;
	ld.f64 	%fd140, [%rd65+96];
	sub.f64 	%fd141, %fd140, %fd139;
	add.f64 	%fd142, %fd137, %fd141;
	sub.f64 	%fd143, %fd142, %fd137;
	sub.f64 	%fd144, %fd143, %fd141;
	ld.f64 	%fd145, [%rd65+104];
	sub.f64 	%fd146, %fd145, %fd144;
	add.f64 	%fd147, %fd142, %fd146;
	sub.f64 	%fd148, %fd147, %fd142;
	sub.f64 	%fd149, %fd148, %fd146;
	ld.f64 	%fd150, [%rd65+112];
	sub.f64 	%fd151, %fd150, %fd149;
	add.f64 	%fd152, %fd147, %fd151;
	sub.f64 	%fd153, %fd152, %fd147;
	sub.f64 	%fd154, %fd153, %fd151;
	ld.f64 	%fd155, [%rd65+120];
	sub.f64 	%fd156, %fd155, %fd154;
	add.f64 	%fd596, %fd152, %fd156;
	sub.f64 	%fd157, %fd596, %fd152;
	sub.f64 	%fd588, %fd157, %fd156;
	add.s32 	%r207, %r207, 16;
	setp.ne.s32 	%p27, %r207, %r77;
	mov.u32 	%r209, %r77;
	@%p27 bra 	$L__BB0_84;
$L__BB0_85:
	setp.eq.s32 	%p28, %r73, 0;
	@%p28 bra 	$L__BB0_95;
	setp.lt.u32 	%p29, %r74, 7;
	@%p29 bra 	$L__BB0_88;
	mul.wide.u32 	%rd66, %r209, 8;
	add.s64 	%rd67, %rd25, %rd66;
	ld.f64 	%fd159, [%rd67];
	sub.f64 	%fd160, %fd159, %fd588;
	add.f64 	%fd161, %fd596, %fd160;
	sub.f64 	%fd162, %fd161, %fd596;
	sub.f64 	%fd163, %fd162, %fd160;
	ld.f64 	%fd164, [%rd67+8];
	sub.f64 	%fd165, %fd164, %fd163;
	add.f64 	%fd166, %fd161, %fd165;
	sub.f64 	%fd167, %fd166, %fd161;
	sub.f64 	%fd168, %fd167, %fd165;
	ld.f64 	%fd169, [%rd67+16];
	sub.f64 	%fd170, %fd169, %fd168;
	add.f64 	%fd171, %fd166, %fd170;
	sub.f64 	%fd172, %fd171, %fd166;
	sub.f64 	%fd173, %fd172, %fd170;
	ld.f64 	%fd174, [%rd67+24];
	sub.f64 	%fd175, %fd174, %fd173;
	add.f64 	%fd176, %fd171, %fd175;
	sub.f64 	%fd177, %fd176, %fd171;
	sub.f64 	%fd178, %fd177, %fd175;
	ld.f64 	%fd179, [%rd67+32];
	sub.f64 	%fd180, %fd179, %fd178;
	add.f64 	%fd181, %fd176, %fd180;
	sub.f64 	%fd182, %fd181, %fd176;
	sub.f64 	%fd183, %fd182, %fd180;
	ld.f64 	%fd184, [%rd67+40];
	sub.f64 	%fd185, %fd184, %fd183;
	add.f64 	%fd186, %fd181, %fd185;
	sub.f64 	%fd187, %fd186, %fd181;
	sub.f64 	%fd188, %fd187, %fd185;
	ld.f64 	%fd189, [%rd67+48];
	sub.f64 	%fd190, %fd189, %fd188;
	add.f64 	%fd191, %fd186, %fd190;
	sub.f64 	%fd192, %fd191, %fd186;
	sub.f64 	%fd193, %fd192, %fd190;
	ld.f64 	%fd194, [%rd67+56];
	sub.f64 	%fd195, %fd194, %fd193;
	add.f64 	%fd596, %fd191, %fd195;
	sub.f64 	%fd196, %fd596, %fd191;
	sub.f64 	%fd588, %fd196, %fd195;
	add.s32 	%r209, %r209, 8;
$L__BB0_88:
	setp.eq.s32 	%p30, %r69, 0;
	@%p30 bra 	$L__BB0_95;
	setp.lt.u32 	%p31, %r70, 3;
	@%p31 bra 	$L__BB0_91;
	mul.wide.u32 	%rd68, %r209, 8;
	add.s64 	%rd69, %rd25, %rd68;
	ld.f64 	%fd198, [%rd69];
	sub.f64 	%fd199, %fd198, %fd588;
	add.f64 	%fd200, %fd596, %fd199;
	sub.f64 	%fd201, %fd200, %fd596;
	sub.f64 	%fd202, %fd201, %fd199;
	ld.f64 	%fd203, [%rd69+8];
	sub.f64 	%fd204, %fd203, %fd202;
	add.f64 	%fd205, %fd200, %fd204;
	sub.f64 	%fd206, %fd205, %fd200;
	sub.f64 	%fd207, %fd206, %fd204;
	ld.f64 	%fd208, [%rd69+16];
	sub.f64 	%fd209, %fd208, %fd207;
	add.f64 	%fd210, %fd205, %fd209;
	sub.f64 	%fd211, %fd210, %fd205;
	sub.f64 	%fd212, %fd211, %fd209;
	ld.f64 	%fd213, [%rd69+24];
	sub.f64 	%fd214, %fd213, %fd212;
	add.f64 	%fd596, %fd210, %fd214;
	sub.f64 	%fd215, %fd596, %fd210;
	sub.f64 	%fd588, %fd215, %fd214;
	add.s32 	%r209, %r209, 4;
$L__BB0_91:
	setp.eq.s32 	%p32, %r71, 0;
	@%p32 bra 	$L__BB0_95;
	setp.eq.s32 	%p33, %r71, 1;
	mul.wide.u32 	%rd70, %r209, 8;
	add.s64 	%rd18, %rd25, %rd70;
	ld.f64 	%fd216, [%rd18];
	sub.f64 	%fd217, %fd216, %fd588;
	add.f64 	%fd68, %fd596, %fd217;
	sub.f64 	%fd218, %fd68, %fd596;
	sub.f64 	%fd69, %fd218, %fd217;
	mov.f64 	%fd596, %fd68;
	@%p33 bra 	$L__BB0_95;
	setp.eq.s32 	%p34, %r71, 2;
	ld.f64 	%fd219, [%rd18+8];
	sub.f64 	%fd220, %fd219, %fd69;
	add.f64 	%fd596, %fd68, %fd220;
	sub.f64 	%fd221, %fd596, %fd68;
	sub.f64 	%fd71, %fd221, %fd220;
	@%p34 bra 	$L__BB0_95;
	ld.f64 	%fd222, [%rd18+16];
	sub.f64 	%fd223, %fd222, %fd71;
	add.f64 	%fd596, %fd596, %fd223;
$L__BB0_95:
	setp.lt.u32 	%p35, %r68, 7;
	add.s32 	%r123, %r202, %r18;
	mul.wide.s32 	%rd71, %r123, 8;
	add.s64 	%rd72, %rd1, %rd71;
	st.global.f64 	[%rd72], %fd596;
	add.s32 	%r124, %r123, %r102;
	mul.lo.s32 	%r93, %r124, %r102;
	mov.b32 	%r213, 0;
	@%p35 bra 	$L__BB0_98;
	mov.b32 	%r211, 0;
$L__BB0_97:
	.pragma "nounroll";
	mul.wide.u32 	%rd73, %r211, 8;
	add.s64 	%rd74, %rd25, %rd73;
	ld.f64 	%fd224, [%rd74];
	mul.f64 	%fd225, %fd224, %fd2;
	div.rn.f64 	%fd226, %fd225, %fd596;
	add.s32 	%r126, %r211, %r93;
	mul.wide.s32 	%rd75, %r126, 8;
	add.s64 	%rd76, %rd3, %rd75;
	st.global.f64 	[%rd76], %fd226;
	ld.f64 	%fd227, [%rd74+8];
	mul.f64 	%fd228, %fd227, %fd2;
	div.rn.f64 	%fd229, %fd228, %fd596;
	st.global.f64 	[%rd76+8], %fd229;
	ld.f64 	%fd230, [%rd74+16];
	mul.f64 	%fd231, %fd230, %fd2;
	div.rn.f64 	%fd232, %fd231, %fd596;
	st.global.f64 	[%rd76+16], %fd232;
	ld.f64 	%fd233, [%rd74+24];
	mul.f64 	%fd234, %fd233, %fd2;
	div.rn.f64 	%fd235, %fd234, %fd596;
	st.global.f64 	[%rd76+24], %fd235;
	ld.f64 	%fd236, [%rd74+32];
	mul.f64 	%fd237, %fd236, %fd2;
	div.rn.f64 	%fd238, %fd237, %fd596;
	st.global.f64 	[%rd76+32], %fd238;
	ld.f64 	%fd239, [%rd74+40];
	mul.f64 	%fd240, %fd239, %fd2;
	div.rn.f64 	%fd241, %fd240, %fd596;
	st.global.f64 	[%rd76+40], %fd241;
	ld.f64 	%fd242, [%rd74+48];
	mul.f64 	%fd243, %fd242, %fd2;
	div.rn.f64 	%fd244, %fd243, %fd596;
	st.global.f64 	[%rd76+48], %fd244;
	ld.f64 	%fd245, [%rd74+56];
	mul.f64 	%fd246, %fd245, %fd2;
	div.rn.f64 	%fd247, %fd246, %fd596;
	st.global.f64 	[%rd76+56], %fd247;
	add.s32 	%r211, %r211, 8;
	setp.ne.s32 	%p36, %r211, %r75;
	mov.u32 	%r213, %r75;
	@%p36 bra 	$L__BB0_97;
$L__BB0_98:
	setp.eq.s32 	%p37, %r69, 0;
	@%p37 bra 	$L__BB0_106;
	setp.lt.u32 	%p38, %r70, 3;
	@%p38 bra 	$L__BB0_101;
	mul.wide.u32 	%rd77, %r213, 8;
	add.s64 	%rd78, %rd25, %rd77;
	ld.f64 	%fd248, [%rd78];
	mul.f64 	%fd249, %fd248, %fd2;
	div.rn.f64 	%fd250, %fd249, %fd596;
	add.s32 	%r127, %r213, %r93;
	mul.wide.s32 	%rd79, %r127, 8;
	add.s64 	%rd80, %rd3, %rd79;
	st.global.f64 	[%rd80], %fd250;
	ld.f64 	%fd251, [%rd78+8];
	mul.f64 	%fd252, %fd251, %fd2;
	div.rn.f64 	%fd253, %fd252, %fd596;
	st.global.f64 	[%rd80+8], %fd253;
	ld.f64 	%fd254, [%rd78+16];
	mul.f64 	%fd255, %fd254, %fd2;
	div.rn.f64 	%fd256, %fd255, %fd596;
	st.global.f64 	[%rd80+16], %fd256;
	ld.f64 	%fd257, [%rd78+24];
	mul.f64 	%fd258, %fd257, %fd2;
	div.rn.f64 	%fd259, %fd258, %fd596;
	st.global.f64 	[%rd80+24], %fd259;
	add.s32 	%r213, %r213, 4;
$L__BB0_101:
	setp.eq.s32 	%p39, %r71, 0;
	@%p39 bra 	$L__BB0_106;
	setp.eq.s32 	%p40, %r72, 0;
	@%p40 bra 	$L__BB0_104;
	mul.wide.u32 	%rd81, %r213, 8;
	add.s64 	%rd82, %rd25, %rd81;
	ld.f64 	%fd260, [%rd82];
	mul.f64 	%fd261, %fd260, %fd2;
	div.rn.f64 	%fd262, %fd261, %fd596;
	add.s32 	%r128, %r213, %r93;
	mul.wide.s32 	%rd83, %r128, 8;
	add.s64 	%rd84, %rd3, %rd83;
	st.global.f64 	[%rd84], %fd262;
	ld.f64 	%fd263, [%rd82+8];
	mul.f64 	%fd264, %fd263, %fd2;
	div.rn.f64 	%fd265, %fd264, %fd596;
	st.global.f64 	[%rd84+8], %fd265;
	add.s32 	%r213, %r213, 2;
$L__BB0_104:
	setp.eq.s32 	%p41, %r76, 0;
	@%p41 bra 	$L__BB0_106;
	mul.wide.u32 	%rd85, %r213, 8;
	add.s64 	%rd86, %rd25, %rd85;
	ld.f64 	%fd266, [%rd86];
	mul.f64 	%fd267, %fd266, %fd2;
	div.rn.f64 	%fd268, %fd267, %fd596;
	add.s32 	%r129, %r213, %r93;
	mul.wide.s32 	%rd87, %r129, 8;
	add.s64 	%rd88, %rd3, %rd87;
	st.global.f64 	[%rd88], %fd268;
$L__BB0_106:
	add.s32 	%r202, %r202, 1;
	setp.ne.s32 	%p42, %r202, %r102;
	@%p42 bra 	$L__BB0_71;
$L__BB0_107:
	{ // callseq 1, 0
	.param .b64 param0;
	st.param.b64 	[param0], %rd25;
	call.uni 
	free, 
	(
	param0
	);
	} // callseq 1
$L__BB0_108:
	ret;

}


// ===== COMPILED SASS (sm_100) =====

	.target	sm_100

	.elftype	@"ET_EXEC"


//--------------------- .note.nv.tkinfo           --------------------------
	.section	.note.nv.tkinfo,"",@"SHT_NOTE"
	.sectionflags	@"SHF_NOTE_NV_TKINFO"
	.tkinfo
        /*0018*/ 	.word	0x00000002
        /*0030*/ 	.string	""
        /*0030*/ 	.string	"ptxas"
        /*0030*/ 	.string	"Cuda compilation tools, release 13.0, V13.0.88"
        /*0030*/ 	.string	"Build cuda_13.0.r13.0/compiler.36424714_0"
        /*0030*/ 	.string	"-arch sm_100 -m 64 "



//--------------------- .note.nv.cuinfo           --------------------------
	.section	.note.nv.cuinfo,"",@"SHT_NOTE"
	.sectionflags	@"SHF_NOTE_NV_CUINFO"
        /*0018*/ 	.short	0x0002
        /*001a*/ 	.short	0x0064
        /*001c*/ 	.short	0x0082
	.zero		2


//--------------------- .nv.info                  --------------------------
	.section	.nv.info,"",@"SHT_CUDA_INFO"
	.align	4


	//----- nvinfo : EIATTR_REGCOUNT
	.align		4
        /*0000*/ 	.byte	0x04, 0x2f
        /*0002*/ 	.short	(.L_10 - .L_9)
	.align		4
.L_9:
        /*0004*/ 	.word	index@(_Z17meshweightsKernelPddiS_S_ddS_iS_)
        /*0008*/ 	.word	0x0000003a


	//----- nvinfo : EIATTR_FRAME_SIZE
	.align		4
.L_10:
        /*000c*/ 	.byte	0x04, 0x11
        /*000e*/ 	.short	(.L_12 - .L_11)
	.align		4
.L_11:
        /*0010*/ 	.word	index@($__internal_2_$__cuda_sm20_dsqrt_rn_f64_mediumpath_v1)
        /*0014*/ 	.word	0x00000000


	//----- nvinfo : EIATTR_FRAME_SIZE
	.align		4
.L_12:
        /*0018*/ 	.byte	0x04, 0x11
        /*001a*/ 	.short	(.L_14 - .L_13)
	.align		4
.L_13:
        /*001c*/ 	.word	index@($__internal_1_$__cuda_sm20_div_rn_f64_full)
        /*0020*/ 	.word	0x00000000


	//----- nvinfo : EIATTR_FRAME_SIZE
	.align		4
.L_14:
        /*0024*/ 	.byte	0x04, 0x11
        /*0026*/ 	.short	(.L_16 - .L_15)
	.align		4
.L_15:
        /*0028*/ 	.word	index@($__internal_0_$__cuda_sm20_dblrcp_rn_slowpath_v3)
        /*002c*/ 	.word	0x00000000


	//----- nvinfo : EIATTR_FRAME_SIZE
	.align		4
.L_16:
        /*0030*/ 	.byte	0x04, 0x11
        /*0032*/ 	.short	(.L_18 - .L_17)
	.align		4
.L_17:
        /*0034*/ 	.word	index@(_Z17meshweightsKernelPddiS_S_ddS_iS_)
        /*0038*/ 	.word	0x00000000


	//----- nvinfo : EIATTR_MIN_STACK_SIZE
	.align		4
.L_18:
        /*003c*/ 	.byte	0x04, 0x12
        /*003e*/ 	.short	(.L_20 - .L_19)
	.align		4
.L_19:
        /*0040*/ 	.word	index@(_Z17meshweightsKernelPddiS_S_ddS_iS_)
        /*0044*/ 	.word	0x00000000
.L_20:


//--------------------- .nv.compat                --------------------------
	.section	.nv.compat,"",@"SHT_CUDA_COMPAT_INFO"
	.align	4
        /*0000*/ 	.byte	0x02, 0x09, 0x00, 0x00, 0x02, 0x02, 0x01, 0x00, 0x02, 0x05, 0x05, 0x00, 0x03, 0x07, 0x01, 0x01
        /*0010*/ 	.byte	0x02, 0x03, 0x00, 0x00, 0x02, 0x06, 0x01, 0x00, 0x04, 0x0b, 0x08, 0x00, 0x01, 0x00, 0x00, 0x00
        /*0020*/ 	.byte	0x00, 0x00, 0x00, 0x00


//--------------------- .nv.info._Z17meshweightsKernelPddiS_S_ddS_iS_ --------------------------
	.section	.nv.info._Z17meshweightsKernelPddiS_S_ddS_iS_,"",@"SHT_CUDA_INFO"
	.sectionflags	@""
	.align	4


	//----- nvinfo : EIATTR_CUDA_API_VERSION
	.align		4
        /*0000*/ 	.byte	0x04, 0x37
        /*0002*/ 	.short	(.L_22 - .L_21)
.L_21:
        /*0004*/ 	.word	0x00000082


	//----- nvinfo : EIATTR_KPARAM_INFO
	.align		4
.L_22:
        /*0008*/ 	.byte	0x04, 0x17
        /*000a*/ 	.short	(.L_24 - .L_23)
.L_23:
        /*000c*/ 	.word	0x00000000
        /*0010*/ 	.short	0x0009
        /*0012*/ 	.short	0x0048
        /*0014*/ 	.byte	0x00, 0xf5, 0x21, 0x00


	//----- nvinfo : EIATTR_KPARAM_INFO
	.align		4
.L_24:
        /*0018*/ 	.byte	0x04, 0x17
        /*001a*/ 	.short	(.L_26 - .L_25)
.L_25:
        /*001c*/ 	.word	0x00000000
        /*0020*/ 	.short	0x0008
        /*0022*/ 	.short	0x0040
        /*0024*/ 	.byte	0x00, 0xf0, 0x11, 0x00


	//----- nvinfo : EIATTR_KPARAM_INFO
	.align		4
.L_26:
        /*0028*/ 	.byte	0x04, 0x17
        /*002a*/ 	.short	(.L_28 - .L_27)
.L_27:
        /*002c*/ 	.word	0x00000000
        /*0030*/ 	.short	0x0007
        /*0032*/ 	.short	0x0038
        /*0034*/ 	.byte	0x00, 0xf5, 0x21, 0x00


	//----- nvinfo : EIATTR_KPARAM_INFO
	.align		4
.L_28:
        /*0038*/ 	.byte	0x04, 0x17
        /*003a*/ 	.short	(.L_30 - .L_29)
.L_29:
        /*003c*/ 	.word	0x00000000
        /*0040*/ 	.short	0x0006
        /*0042*/ 	.short	0x0030
        /*0044*/ 	.byte	0x00, 0xf0, 0x21, 0x00


	//----- nvinfo : EIATTR_KPARAM_INFO
	.align		4
.L_30:
        /*0048*/ 	.byte	0x04, 0x17
        /*004a*/ 	.short	(.L_32 - .L_31)
.L_31:
        /*004c*/ 	.word	0x00000000
        /*0050*/ 	.short	0x0005
        /*0052*/ 	.short	0x0028
        /*0054*/ 	.byte	0x00, 0xf0, 0x21, 0x00


	//----- nvinfo : EIATTR_KPARAM_INFO
	.align		4
.L_32:
        /*0058*/ 	.byte	0x04, 0x17
        /*005a*/ 	.short	(.L_34 - .L_33)
.L_33:
        /*005c*/ 	.word	0x00000000
        /*0060*/ 	.short	0x0004
        /*0062*/ 	.short	0x0020
        /*0064*/ 	.byte	0x00, 0xf5, 0x21, 0x00


	//----- nvinfo : EIATTR_KPARAM_INFO
	.align		4
.L_34:
        /*0068*/ 	.byte	0x04, 0x17
        /*006a*/ 	.short	(.L_36 - .L_35)
.L_35:
        /*006c*/ 	.word	0x00000000
        /*0070*/ 	.short	0x0003
        /*0072*/ 	.short	0x0018
        /*0074*/ 	.byte	0x00, 0xf5, 0x21, 0x00


	//----- nvinfo : EIATTR_KPARAM_INFO
	.align		4
.L_36:
        /*0078*/ 	.byte	0x04, 0x17
        /*007a*/ 	.short	(.L_38 - .L_37)
.L_37:
        /*007c*/ 	.word	0x00000000
        /*0080*/ 	.short	0x0002
        /*0082*/ 	.short	0x0010
        /*0084*/ 	.byte	0x00, 0xf0, 0x11, 0x00


	//----- nvinfo : EIATTR_KPARAM_INFO
	.align		4
.L_38:
        /*0088*/ 	.byte	0x04, 0x17
        /*008a*/ 	.short	(.L_40 - .L_39)
.L_39:
        /*008c*/ 	.word	0x00000000
        /*0090*/ 	.short	0x0001
        /*0092*/ 	.short	0x0008
        /*0094*/ 	.byte	0x00, 0xf0, 0x21, 0x00


	//----- nvinfo : EIATTR_KPARAM_INFO
	.align		4
.L_40:
        /*0098*/ 	.byte	0x04, 0x17
        /*009a*/ 	.short	(.L_42 - .L_41)
.L_41:
        /*009c*/ 	.word	0x00000000
        /*00a0*/ 	.short	0x0000
        /*00a2*/ 	.short	0x0000
        /*00a4*/ 	.byte	0x00, 0xf5, 0x21, 0x00


	//----- nvinfo : EIATTR_SPARSE_MMA_MASK
	.align		4
.L_42:
        /*00a8*/ 	.byte	0x03, 0x50
        /*00aa*/ 	.short	0x0000


	//----- nvinfo : EIATTR_MAXREG_COUNT
	.align		4
        /*00ac*/ 	.byte	0x03, 0x1b
        /*00ae*/ 	.short	0x00ff


	//----- nvinfo : EIATTR_EXTERNS
	.align		4
        /*00b0*/ 	.byte	0x04, 0x0f
        /*00b2*/ 	.short	(.L_44 - .L_43)


	//   ....[0]....
	.align		4
.L_43:
        /*00b4*/ 	.word	index@(malloc)


	//   ....[1]....
	.align		4
        /*00b8*/ 	.word	index@(free)


	//----- nvinfo : EIATTR_MERCURY_ISA_VERSION
	.align		4
.L_44:
        /*00bc*/ 	.byte	0x03, 0x5f
        /*00be*/ 	.short	0x0101


	//----- nvinfo : EIATTR_VRC_CTA_INIT_COUNT
	.align		4
        /*00c0*/ 	.byte	0x02, 0x4a
	.zero		1
	.zero		1


	//----- nvinfo : EIATTR_SYSCALL_OFFSETS
	.align		4
        /*00c4*/ 	.byte	0x04, 0x46
        /*00c6*/ 	.short	(.L_46 - .L_45)


	//   ....[0]....
.L_45:
        /*00c8*/ 	.word	0x00000130


	//   ....[1]....
        /*00cc*/ 	.word	0x00007ff0


	//----- nvinfo : EIATTR_EXIT_INSTR_OFFSETS
	.align		4
.L_46:
        /*00d0*/ 	.byte	0x04, 0x1c
        /*00d2*/ 	.short	(.L_48 - .L_47)


	//   ....[0]....
.L_47:
        /*00d4*/ 	.word	0x00000080


	//   ....[1]....
        /*00d8*/ 	.word	0x00008000


	//----- nvinfo : EIATTR_CRS_STACK_SIZE
	.align		4
.L_48:
        /*00dc*/ 	.byte	0x04, 0x1e
        /*00de*/ 	.short	(.L_50 - .L_49)
.L_49:
        /*00e0*/ 	.word	0x00000000


	//----- nvinfo : EIATTR_CBANK_PARAM_SIZE
	.align		4
.L_50:
        /*00e4*/ 	.byte	0x03, 0x19
        /*00e6*/ 	.short	0x0050


	//----- nvinfo : EIATTR_PARAM_CBANK
	.align		4
        /*00e8*/ 	.byte	0x04, 0x0a
        /*00ea*/ 	.short	(.L_52 - .L_51)
	.align		4
.L_51:
        /*00ec*/ 	.word	index@(.nv.constant0._Z17meshweightsKernelPddiS_S_ddS_iS_)
        /*00f0*/ 	.short	0x0380
        /*00f2*/ 	.short	0x0050


	//----- nvinfo : EIATTR_SW_WAR
	.align		4
.L_52:
        /*00f4*/ 	.byte	0x04, 0x36
        /*00f6*/ 	.short	(.L_54 - .L_53)
.L_53:
        /*00f8*/ 	.word	0x00000008
.L_54:


//--------------------- .nv.callgraph             --------------------------
	.section	.nv.callgraph,"",@"SHT_CUDA_CALLGRAPH"
	.align	4
	.sectionentsize	8
	.align		4
        /*0000*/ 	.word	0x00000000
	.align		4
        /*0004*/ 	.word	0xffffffff
	.align		4
        /*0008*/ 	.word	index@(_Z17meshweightsKernelPddiS_S_ddS_iS_)
	.align		4
        /*000c*/ 	.word	index@(free)
	.align		4
        /*0010*/ 	.word	index@(_Z17meshweightsKernelPddiS_S_ddS_iS_)
	.align		4
        /*0014*/ 	.word	index@(malloc)
	.align		4
        /*0018*/ 	.word	0x00000000
	.align		4
        /*001c*/ 	.word	0xfffffffe
	.align		4
        /*0020*/ 	.word	0x00000000
	.align		4
        /*0024*/ 	.word	0xfffffffd
	.align		4
        /*0028*/ 	.word	0x00000000
	.align		4
        /*002c*/ 	.word	0xfffffffc


//--------------------- .nv.constant4             --------------------------
	.section	.nv.constant4,"a",@progbits
	.align	8
	.align		8
.nv.constant4:
        /*0000*/ 	.dword	malloc
	.align		8
        /*0008*/ 	.dword	free
	.align		8
        /*0010*/ 	.dword	precalc_xorwow_matrix
	.align		8
        /*0018*/ 	.dword	precalc_xorwow_offset_matrix
	.align		8
        /*0020*/ 	.dword	mrg32k3aM1
	.align		8
        /*0028*/ 	.dword	mrg32k3aM2
	.align		8
        /*0030*/ 	.dword	mrg32k3aM1SubSeq
	.align		8
        /*0038*/ 	.dword	mrg32k3aM2SubSeq
	.align		8
        /*0040*/ 	.dword	mrg32k3aM1Seq
	.align		8
        /*0048*/ 	.dword	mrg32k3aM2Seq


//--------------------- .nv.constant3             --------------------------
	.section	.nv.constant3,"a",@progbits
	.align	8
.nv.constant3:
	.type		__cr_lgamma_table,@object
	.size		__cr_lgamma_table,(.L_8 - __cr_lgamma_table)
__cr_lgamma_table:
        /*0000*/ 	.byte	0x00, 0x00, 0x00, 0x00, 0x00, 0x00, 0x00, 0x00, 0x00, 0x00, 0x00, 0x00, 0x00, 0x00, 0x00, 0x00
        /*0010*/ 	.byte	0xef, 0x39, 0xfa, 0xfe, 0x42, 0x2e, 0xe6, 0x3f, 0x02, 0x20, 0x2a, 0xfa, 0x0b, 0xab, 0xfc, 0x3f
        /*0020*/ 	.byte	0xf9, 0x2c, 0x92, 0x7c, 0xa7, 0x6c, 0x09, 0x40, 0xc9, 0x79, 0x44, 0x3c, 0x64, 0x26, 0x13, 0x40
        /*0030*/ 	.byte	0xca, 0x01, 0xcf, 0x3a, 0x27, 0x51, 0x1a, 0x40, 0x30, 0xcc, 0x2d, 0xf3, 0xe1, 0x0c, 0x21, 0x40
        /*0040*/ 	.byte	0x0d, 0xb7, 0xfc, 0x82, 0x8e, 0x35, 0x25, 0x40
.L_8:


//--------------------- .text._Z17meshweightsKernelPddiS_S_ddS_iS_ --------------------------
	.section	.text._Z17meshweightsKernelPddiS_S_ddS_iS_,"ax",@progbits
	.align	128
        .global         _Z17meshweightsKernelPddiS_S_ddS_iS_
        .type           _Z17meshweightsKernelPddiS_S_ddS_iS_,@function
        .size           _Z17meshweightsKernelPddiS_S_ddS_iS_,(.L_x_140 - _Z17meshweightsKernelPddiS_S_ddS_iS_)
        .other          _Z17meshweightsKernelPddiS_S_ddS_iS_,@"STO_CUDA_ENTRY STV_DEFAULT"
_Z17meshweightsKernelPddiS_S_ddS_iS_:
.text._Z17meshweightsKernelPddiS_S_ddS_iS_:
[----:B------:R-:W0:Y:S01]  /*0000*/  LDC R1, c[0x0][0x37c] ;  /* 0x0000df00ff017b82 */ /* 0x000e220000000800 */
[----:B------:R-:W1:Y:S01]  /*0010*/  S2R R16, SR_CTAID.X ;  /* 0x0000000000107919 */ /* 0x000e620000002500 */
[----:B------:R-:W2:Y:S01]  /*0020*/  LDCU.64 UR6, c[0x0][0x388] ;  /* 0x00007100ff0677ac */ /* 0x000ea20008000a00 */
[----:B------:R-:W1:Y:S01]  /*0030*/  S2R R5, SR_TID.X ;  /* 0x0000000000057919 */ /* 0x000e620000002100 */
[----:B------:R-:W1:Y:S01]  /*0040*/  LDCU UR4, c[0x0][0x360] ;  /* 0x00006c00ff0477ac */ /* 0x000e620008000800 */
[----:B--2---:R-:W2:Y:S01]  /*0050*/  F2I.F64.TRUNC R3, UR6 ;  /* 0x0000000600037d11 */ /* 0x004ea2000830d100 */
[----:B-1----:R-:W-:-:S05]  /*0060*/  IMAD R16, R16, UR4, R5 ;  /* 0x0000000410107c24 */ /* 0x002fca000f8e0205 */
[----:B--2---:R-:W-:-:S13]  /*0070*/  ISETP.GE.AND P0, PT, R16, R3, PT ;  /* 0x000000031000720c */ /* 0x004fda0003f06270 */
[----:B0-----:R-:W-:Y:S05]  /*0080*/  @P0 EXIT ;  /* 0x000000000000094d */ /* 0x001fea0003800000 */
[----:B------:R-:W0:Y:S01]  /*0090*/  LDCU UR4, c[0x0][0x390] ;  /* 0x00007200ff0477ac */ /* 0x000e220008000800 */
[----:B------:R-:W-:-:S04]  /*00a0*/  MOV R0, 0x0 ;  /* 0x0000000000007802 */ /* 0x000fc80000000f00 */
[----:B------:R1:W2:Y:S01]  /*00b0*/  LDC.64 R2, c[0x4][R0] ;  /* 0x0100000000027b82 */ /* 0x0002a20000000a00 */
[----:B0-----:R-:W-:-:S06]  /*00c0*/  UIMAD.WIDE UR4, UR4, 0x8, URZ ;  /* 0x00000008040478a5 */ /* 0x001fcc000f8e02ff */
[----:B------:R-:W-:Y:S02]  /*00d0*/  IMAD.U32 R7, RZ, RZ, UR5 ;  /* 0x00000005ff077e24 */ /* 0x000fe4000f8e00ff */
[----:B------:R-:W-:Y:S02]  /*00e0*/  IMAD.U32 R5, RZ, RZ, UR5 ;  /* 0x00000005ff057e24 */ /* 0x000fe4000f8e00ff */
[----:B------:R-:W-:Y:S02]  /*00f0*/  IMAD.U32 R4, RZ, RZ, UR4 ;  /* 0x00000004ff047e24 */ /* 0x000fe4000f8e00ff */
[----:B------:R-:W-:Y:S02]  /*0100*/  IMAD.U32 R6, RZ, RZ, UR4 ;  /* 0x00000004ff067e24 */ /* 0x000fe4000f8e00ff */
[----:B-1----:R-:W-:-:S07]  /*0110*/  IMAD.MOV.U32 R5, RZ, RZ, R7 ;  /* 0x000000ffff057224 */ /* 0x002fce00078e0007 */
[----:B------:R-:W-:-:S07]  /*0120*/  LEPC R20, `(.L_x_0) ;  /* 0x000000001014794e */ /* 0x000fce0000000000 */
[----:B--2---:R-:W-:Y:S05]  /*0130*/  CALL.ABS.NOINC R2 ;  /* 0x0000000002007343 */ /* 0x004fea0003c00000 */
.L_x_0:
[----:B------:R-:W0:Y:S01]  /*0140*/  LDC R0, c[0x0][0x390] ;  /* 0x0000e400ff007b82 */ /* 0x000e220000000800 */
[----:B------:R-:W-:Y:S07]  /*0150*/  BSSY.RECONVERGENT B0, `(.L_x_1) ;  /* 0x000007d000007945 */ /* 0x000fee0003800200 */
[----:B------:R-:W1:Y:S01]  /*0160*/  LDC.64 R20, c[0x0][0x358] ;  /* 0x0000d600ff147b82 */ /* 0x000e620000000a00 */
[----:B0-----:R-:W-:-:S04]  /*0170*/  ISETP.GE.AND P0, PT, R0, 0x1, PT ;  /* 0x000000010000780c */ /* 0x001fc80003f06270 */
[----:B------:R-:W-:-:S13]  /*0180*/  ISETP.NE.OR P0, PT, R16, RZ, !P0 ;  /* 0x000000ff1000720c */ /* 0x000fda0004705670 */
[----:B-1----:R-:W-:Y:S05]  /*0190*/  @P0 BRA `(.L_x_2) ;  /* 0x0000000400e00947 */ /* 0x002fea0003800000 */
[C---:B------:R-:W-:Y:S01]  /*01a0*/  LOP3.LUT R14, R0.reuse, 0x7, RZ, 0xc0, !PT ;  /* 0x00000007000e7812 */ /* 0x040fe200078ec0ff */
[C---:B------:R-:W-:Y:S01]  /*01b0*/  VIADD R2, R0.reuse, 0xffffffff ;  /* 0xffffffff00027836 */ /* 0x040fe20000000000 */
[C---:B------:R-:W-:Y:S01]  /*01c0*/  LOP3.LUT R15, R0.reuse, 0x3, RZ, 0xc0, !PT ;  /* 0x00000003000f7812 */ /* 0x040fe200078ec0ff */
[----:B------:R-:W-:Y:S01]  /*01d0*/  IMAD.MOV.U32 R17, RZ, RZ, RZ ;  /* 0x000000ffff117224 */ /* 0x000fe200078e00ff */
[----:B------:R-:W-:Y:S01]  /*01e0*/  LOP3.LUT R0, R0, 0x7ffffff8, RZ, 0xc0, !PT ;  /* 0x7ffffff800007812 */ /* 0x000fe200078ec0ff */
[----:B------:R-:W-:Y:S01]  /*01f0*/  VIADD R3, R14, 0xffffffff ;  /* 0xffffffff0e037836 */ /* 0x000fe20000000000 */
[----:B------:R-:W-:-:S04]  /*0200*/  ISETP.GE.U32.AND P0, PT, R2, 0x7, PT ;  /* 0x000000070200780c */ /* 0x000fc80003f06070 */
[----:B------:R-:W-:-:S13]  /*0210*/  ISETP.GE.U32.AND P1, PT, R3, 0x3, PT ;  /* 0x000000030300780c */ /* 0x000fda0003f26070 */
.L_x_9:
[----:B0-----:R-:W0:Y:S01]  /*0220*/  LDCU UR4, c[0x0][0x390] ;  /* 0x00007200ff0477ac */ /* 0x001e220008000800 */
[----:B-123--:R-:W1:Y:S01]  /*0230*/  LDC.64 R2, c[0x0][0x380] ;  /* 0x0000e000ff027b82 */ /* 0x00ee620000000a00 */
[----:B------:R-:W-:Y:S02]  /*0240*/  IMAD.MOV.U32 R13, RZ, RZ, RZ ;  /* 0x000000ffff0d7224 */ /* 0x000fe400078e00ff */
[C---:B0-----:R-:W-:Y:S02]  /*0250*/  IMAD R12, R17.reuse, UR4, RZ ;  /* 0x00000004110c7c24 */ /* 0x041fe4000f8e02ff */
[----:B------:R-:W-:-:S05]  /*0260*/  VIADD R17, R17, 0x1 ;  /* 0x0000000111117836 */ /* 0x000fca0000000000 */
[----:B------:R-:W-:Y:S01]  /*0270*/  ISETP.NE.AND P2, PT, R17, UR4, PT ;  /* 0x0000000411007c0c */ /* 0x000fe2000bf45270 */
[----:B-1----:R-:W-:Y:S01]  /*0280*/  IMAD.WIDE.U32 R10, R12, 0x8, R2 ;  /* 0x000000080c0a7825 */ /* 0x002fe200078e0002 */
[----:B------:R-:W-:Y:S11]  /*0290*/  @!P0 BRA `(.L_x_3) ;  /* 0x0000000000a48947 */ /* 0x000ff60003800000 */
[----:B------:R-:W-:Y:S01]  /*02a0*/  BSSY.RECONVERGENT B1, `(.L_x_4) ;  /* 0x0000027000017945 */ /* 0x000fe20003800200 */
[----:B------:R-:W-:-:S07]  /*02b0*/  IMAD.MOV.U32 R13, RZ, RZ, RZ ;  /* 0x000000ffff0d7224 */ /* 0x000fce00078e00ff */
.L_x_5:
[----:B------:R-:W-:Y:S02]  /*02c0*/  ISETP.NE.AND P3, PT, R13, RZ, PT ;  /* 0x000000ff0d00720c */ /* 0x000fe40003f65270 */
[C---:B------:R-:W-:Y:S02]  /*02d0*/  R2UR UR8, R20.reuse ;  /* 0x00000000140872ca */ /* 0x040fe400000e0000 */
[C---:B------:R-:W-:Y:S02]  /*02e0*/  R2UR UR9, R21.reuse ;  /* 0x00000000150972ca */ /* 0x040fe400000e0000 */
[C---:B------:R-:W-:Y:S02]  /*02f0*/  R2UR UR10, R20.reuse ;  /* 0x00000000140a72ca */ /* 0x040fe400000e0000 */
[----:B------:R-:W-:Y:S02]  /*0300*/  R2UR UR11, R21 ;  /* 0x00000000150b72ca */ /* 0x000fe400000e0000 */
[----:B------:R-:W-:-:S02]  /*0310*/  R2UR UR12, R20 ;  /* 0x00000000140c72ca */ /* 0x000fc400000e0000 */
[C---:B------:R-:W-:Y:S01]  /*0320*/  R2UR UR13, R21.reuse ;  /* 0x00000000150d72ca */ /* 0x040fe200000e0000 */
[----:B-1----:R-:W0:Y:S01]  /*0330*/  @P3 LDC.64 R2, c[0x0][0x380] ;  /* 0x0000e000ff023b82 */ /* 0x002e220000000a00 */
[----:B------:R-:W-:Y:S01]  /*0340*/  @!P3 R2UR UR4, R20 ;  /* 0x000000001404b2ca */ /* 0x000fe200000e0000 */
[----:B------:R-:W-:Y:S01]  /*0350*/  @P3 IMAD.IADD R7, R12, 0x1, R13 ;  /* 0x000000010c073824 */ /* 0x000fe200078e020d */
[C---:B------:R-:W-:Y:S01]  /*0360*/  @!P3 R2UR UR5, R21.reuse ;  /* 0x000000001505b2ca */ /* 0x040fe200000e0000 */
[----:B------:R-:W-:Y:S01]  /*0370*/  @!P3 IMAD.MOV.U32 R8, RZ, RZ, 0x0 ;  /* 0x00000000ff08b424 */ /* 0x000fe200078e00ff */
[C---:B------:R-:W-:Y:S01]  /*0380*/  @P3 R2UR UR6, R20.reuse ;  /* 0x00000000140632ca */ /* 0x040fe200000e0000 */
[----:B------:R-:W-:Y:S01]  /*0390*/  @!P3 IMAD.MOV.U32 R9, RZ, RZ, 0x3ff00000 ;  /* 0x3ff00000ff09b424 */ /* 0x000fe200078e00ff */
[----:B------:R-:W-:Y:S02]  /*03a0*/  @P3 R2UR UR7, R21 ;  /* 0x00000000150732ca */ /* 0x000fe400000e0000 */
[----:B------:R-:W-:-:S02]  /*03b0*/  R2UR UR14, R20 ;  /* 0x00000000140e72ca */ /* 0x000fc400000e0000 */
[C---:B------:R-:W-:Y:S02]  /*03c0*/  R2UR UR15, R21.reuse ;  /* 0x00000000150f72ca */ /* 0x040fe400000e0000 */
[C---:B------:R-:W-:Y:S02]  /*03d0*/  R2UR UR16, R20.reuse ;  /* 0x00000000141072ca */ /* 0x040fe400000e0000 */
[C---:B------:R-:W-:Y:S01]  /*03e0*/  R2UR UR17, R21.reuse ;  /* 0x00000000151172ca */ /* 0x040fe200000e0000 */
[----:B------:R1:W-:Y:S01]  /*03f0*/  @!P3 STG.E.64 desc[UR4][R10.64], R8 ;  /* 0x000000080a00b986 */ /* 0x0003e2000c101b04 */
[C---:B------:R-:W-:Y:S02]  /*0400*/  R2UR UR18, R20.reuse ;  /* 0x00000000141272ca */ /* 0x040fe400000e0000 */
[----:B------:R-:W-:Y:S02]  /*0410*/  R2UR UR19, R21 ;  /* 0x00000000151372ca */ /* 0x000fe400000e0000 */
[----:B------:R-:W-:-:S02]  /*0420*/  R2UR UR20, R20 ;  /* 0x00000000141472ca */ /* 0x000fc400000e0000 */
[----:B------:R-:W-:Y:S01]  /*0430*/  R2UR UR21, R21 ;  /* 0x00000000151572ca */ /* 0x000fe200000e0000 */
[----:B0-----:R-:W-:-:S04]  /*0440*/  @P3 IMAD.WIDE.U32 R2, R7, 0x8, R2 ;  /* 0x0000000807023825 */ /* 0x001fc800078e0002 */
[C---:B------:R-:W-:Y:S01]  /*0450*/  IMAD.WIDE.U32 R6, R13.reuse, 0x8, R10 ;  /* 0x000000080d067825 */ /* 0x040fe200078e000a */
[----:B------:R1:W-:Y:S03]  /*0460*/  @P3 STG.E.64 desc[UR6][R2.64], RZ ;  /* 0x000000ff02003986 */ /* 0x0003e6000c101b06 */
[----:B------:R-:W-:Y:S01]  /*0470*/  VIADD R13, R13, 0x8 ;  /* 0x000000080d0d7836 */ /* 0x000fe20000000000 */
[----:B------:R1:W-:Y:S04]  /*0480*/  STG.E.64 desc[UR8][R6.64+0x8], RZ ;  /* 0x000008ff06007986 */ /* 0x0003e8000c101b08 */
[----:B------:R-:W-:Y:S01]  /*0490*/  ISETP.NE.AND P3, PT, R13, R0, PT ;  /* 0x000000000d00720c */ /* 0x000fe20003f65270 */
[----:B------:R1:W-:Y:S04]  /*04a0*/  STG.E.64 desc[UR10][R6.64+0x10], RZ ;  /* 0x000010ff06007986 */ /* 0x0003e8000c101b0a */
[----:B------:R1:W-:Y:S04]  /*04b0*/  STG.E.64 desc[UR12][R6.64+0x18], RZ ;  /* 0x000018ff06007986 */ /* 0x0003e8000c101b0c */
[----:B------:R1:W-:Y:S04]  /*04c0*/  STG.E.64 desc[UR14][R6.64+0x20], RZ ;  /* 0x000020ff06007986 */ /* 0x0003e8000c101b0e */
[----:B------:R1:W-:Y:S04]  /*04d0*/  STG.E.64 desc[UR16][R6.64+0x28], RZ ;  /* 0x000028ff06007986 */ /* 0x0003e8000c101b10 */
[----:B------:R1:W-:Y:S04]  /*04e0*/  STG.E.64 desc[UR18][R6.64+0x30], RZ ;  /* 0x000030ff06007986 */ /* 0x0003e8000c101b12 */
[----:B------:R1:W-:Y:S01]  /*04f0*/  STG.E.64 desc[UR20][R6.64+0x38], RZ ;  /* 0x000038ff06007986 */ /* 0x0003e2000c101b14 */
[----:B------:R-:W-:Y:S05]  /*0500*/  @P3 BRA `(.L_x_5) ;  /* 0xfffffffc006c3947 */ /* 0x000fea000383ffff */
[----:B------:R-:W-:Y:S05]  /*0510*/  BSYNC.RECONVERGENT B1 ;  /* 0x0000000000017941 */ /* 0x000fea0003800200 */
.L_x_4:
[----:B------:R-:W-:-:S07]  /*0520*/  IMAD.MOV.U32 R13, RZ, RZ, R0 ;  /* 0x000000ffff0d7224 */ /* 0x000fce00078e0000 */
.L_x_3:
[----:B------:R-:W-:-:S13]  /*0530*/  ISETP.NE.AND P3, PT, R14, RZ, PT ;  /* 0x000000ff0e00720c */ /* 0x000fda0003f65270 */
[----:B------:R-:W-:Y:S05]  /*0540*/  @!P3 BRA `(.L_x_6) ;  /* 0x0000000000f0b947 */ /* 0x000fea0003800000 */
[----:B------:R-:W-:Y:S01]  /*0550*/  ISETP.NE.AND P4, PT, R15, RZ, PT ;  /* 0x000000ff0f00720c */ /* 0x000fe20003f85270 */
[----:B------:R-:W-:-:S12]  /*0560*/  @!P1 BRA `(.L_x_7) ;  /* 0x00000000005c9947 */ /* 0x000fd80003800000 */
        /* <DEDUP_REMOVED lines=8> */
[----:B------:R-:W-:Y:S01]  /*05f0*/  @P3 R2UR UR4, R20 ;  /* 0x00000000140432ca */ /* 0x000fe200000e0000 */
[----:B------:R-:W-:Y:S01]  /*0600*/  @P3 IMAD.IADD R7, R12, 0x1, R13 ;  /* 0x000000010c073824 */ /* 0x000fe200078e020d */
[C---:B------:R-:W-:Y:S01]  /*0610*/  @P3 R2UR UR5, R21.reuse ;  /* 0x00000000150532ca */ /* 0x040fe200000e0000 */
[----:B------:R-:W-:Y:S01]  /*0620*/  @!P3 IMAD.MOV.U32 R8, RZ, RZ, 0x0 ;  /* 0x00000000ff08b424 */ /* 0x000fe200078e00ff */
[----:B------:R-:W-:Y:S01]  /*0630*/  @!P3 R2UR UR6, R20 ;  /* 0x000000001406b2ca */ /* 0x000fe200000e0000 */
[----:B------:R-:W-:Y:S01]  /*0640*/  @!P3 IMAD.MOV.U32 R9, RZ, RZ, 0x3ff00000 ;  /* 0x3ff00000ff09b424 */ /* 0x000fe200078e00ff */
[----:B------:R-:W-:Y:S01]  /*0650*/  @!P3 R2UR UR7, R21 ;  /* 0x000000001507b2ca */ /* 0x000fe200000e0000 */
[----:B0-----:R-:W-:-:S04]  /*0660*/  @P3 IMAD.WIDE.U32 R2, R7, 0x8, R2 ;  /* 0x0000000807023825 */ /* 0x001fc800078e0002 */
[----:B------:R-:W-:-:S04]  /*0670*/  IMAD.WIDE.U32 R6, R13, 0x8, R10 ;  /* 0x000000080d067825 */ /* 0x000fc800078e000a */
[----:B------:R0:W-:Y:S01]  /*0680*/  @P3 STG.E.64 desc[UR4][R2.64], RZ ;  /* 0x000000ff02003986 */ /* 0x0001e2000c101b04 */
[----:B------:R-:W-:-:S03]  /*0690*/  VIADD R13, R13, 0x4 ;  /* 0x000000040d0d7836 */ /* 0x000fc60000000000 */
[----:B------:R0:W-:Y:S04]  /*06a0*/  @!P3 STG.E.64 desc[UR6][R10.64], R8 ;  /* 0x000000080a00b986 */ /* 0x0001e8000c101b06 */
[----:B------:R0:W-:Y:S04]  /*06b0*/  STG.E.64 desc[UR8][R6.64+0x8], RZ ;  /* 0x000008ff06007986 */ /* 0x0001e8000c101b08 */
[----:B------:R0:W-:Y:S04]  /*06c0*/  STG.E.64 desc[UR10][R6.64+0x10], RZ ;  /* 0x000010ff06007986 */ /* 0x0001e8000c101b0a */
[----:B------:R0:W-:Y:S02]  /*06d0*/  STG.E.64 desc[UR12][R6.64+0x18], RZ ;  /* 0x000018ff06007986 */ /* 0x0001e4000c101b0c */
.L_x_7:
[----:B------:R-:W-:Y:S05]  /*06e0*/  @!P4 BRA `(.L_x_6) ;  /* 0x000000000088c947 */ /* 0x000fea0003800000 */
[----:B------:R-:W2:Y:S01]  /*06f0*/  LDCU UR4, c[0x0][0x390] ;  /* 0x00007200ff0477ac */ /* 0x000ea20008000800 */
[----:B------:R-:W-:Y:S01]  /*0700*/  ISETP.NE.AND P3, PT, R15, 0x1, PT ;  /* 0x000000010f00780c */ /* 0x000fe20003f65270 */
[----:B--2---:R-:W-:-:S12]  /*0710*/  ULOP3.LUT UP0, URZ, UR4, 0x1, URZ, 0xc0, !UPT ;  /* 0x0000000104ff7892 */ /* 0x004fd8000f80c0ff */
[----:B------:R-:W-:Y:S05]  /*0720*/  @!P3 BRA `(.L_x_8) ;  /* 0x000000000044b947 */ /* 0x000fea0003800000 */
[C---:B------:R-:W-:Y:S01]  /*0730*/  ISETP.NE.AND P3, PT, R13.reuse, RZ, PT ;  /* 0x000000ff0d00720c */ /* 0x040fe20003f65270 */
[----:B01----:R-:W-:Y:S01]  /*0740*/  IMAD.WIDE.U32 R8, R13, 0x8, R10 ;  /* 0x000000080d087825 */ /* 0x003fe200078e000a */
[----:B------:R-:W-:Y:S02]  /*0750*/  R2UR UR8, R20 ;  /* 0x00000000140872ca */ /* 0x000fe400000e0000 */
[----:B------:R-:W-:-:S09]  /*0760*/  R2UR UR9, R21 ;  /* 0x00000000150972ca */ /* 0x000fd200000e0000 */
[----:B------:R-:W0:Y:S01]  /*0770*/  @P3 LDC.64 R2, c[0x0][0x380] ;  /* 0x0000e000ff023b82 */ /* 0x000e220000000a00 */
[----:B------:R-:W-:Y:S01]  /*0780*/  @P3 R2UR UR4, R20 ;  /* 0x00000000140432ca */ /* 0x000fe200000e0000 */
[----:B------:R-:W-:Y:S01]  /*0790*/  @P3 IMAD.IADD R7, R12, 0x1, R13 ;  /* 0x000000010c073824 */ /* 0x000fe200078e020d */
[----:B------:R-:W-:Y:S01]  /*07a0*/  @P3 R2UR UR5, R21 ;  /* 0x00000000150532ca */ /* 0x000fe200000e0000 */
[----:B------:R-:W-:Y:S01]  /*07b0*/  @!P3 IMAD.MOV.U32 R6, RZ, RZ, 0x0 ;  /* 0x00000000ff06b424 */ /* 0x000fe200078e00ff */
[----:B------:R-:W-:Y:S01]  /*07c0*/  @!P3 R2UR UR6, R20 ;  /* 0x000000001406b2ca */ /* 0x000fe200000e0000 */
[----:B------:R-:W-:Y:S01]  /*07d0*/  VIADD R13, R13, 0x2 ;  /* 0x000000020d0d7836 */ /* 0x000fe20000000000 */
[----:B------:R-:W-:Y:S01]  /*07e0*/  @!P3 R2UR UR7, R21 ;  /* 0x000000001507b2ca */ /* 0x000fe200000e0000 */
[----:B0-----:R-:W-:-:S04]  /*07f0*/  @P3 IMAD.WIDE.U32 R2, R7, 0x8, R2 ;  /* 0x0000000807023825 */ /* 0x001fc800078e0002 */
[----:B------:R-:W-:-:S04]  /*0800*/  @!P3 IMAD.MOV.U32 R7, RZ, RZ, 0x3ff00000 ;  /* 0x3ff00000ff07b424 */ /* 0x000fc800078e00ff */
[----:B------:R2:W-:Y:S04]  /*0810*/  @P3 STG.E.64 desc[UR4][R2.64], RZ ;  /* 0x000000ff02003986 */ /* 0x0005e8000c101b04 */
[----:B------:R2:W-:Y:S04]  /*0820*/  @!P3 STG.E.64 desc[UR6][R10.64], R6 ;  /* 0x000000060a00b986 */ /* 0x0005e8000c101b06 */
[----:B------:R2:W-:Y:S02]  /*0830*/  STG.E.64 desc[UR8][R8.64+0x8], RZ ;  /* 0x000008ff08007986 */ /* 0x0005e4000c101b08 */
.L_x_8:
[----:B------:R-:W-:Y:S05]  /*0840*/  BRA.U !UP0, `(.L_x_6) ;  /* 0x0000000108307547 */ /* 0x000fea000b800000 */
[----:B------:R-:W-:-:S13]  /*0850*/  ISETP.NE.AND P3, PT, R13, RZ, PT ;  /* 0x000000ff0d00720c */ /* 0x000fda0003f65270 */
[----:B012---:R-:W0:Y:S01]  /*0860*/  @P3 LDC.64 R2, c[0x0][0x380] ;  /* 0x0000e000ff023b82 */ /* 0x007e220000000a00 */
[----:B------:R-:W-:Y:S01]  /*0870*/  @P3 R2UR UR4, R20 ;  /* 0x00000000140432ca */ /* 0x000fe200000e0000 */
[----:B------:R-:W-:Y:S01]  /*0880*/  @P3 IMAD.IADD R7, R12, 0x1, R13 ;  /* 0x000000010c073824 */ /* 0x000fe200078e020d */
[C---:B------:R-:W-:Y:S01]  /*0890*/  @P3 R2UR UR5, R21.reuse ;  /* 0x00000000150532ca */ /* 0x040fe200000e0000 */
[----:B------:R-:W-:Y:S01]  /*08a0*/  @!P3 IMAD.MOV.U32 R6, RZ, RZ, 0x0 ;  /* 0x00000000ff06b424 */ /* 0x000fe200078e00ff */
[----:B------:R-:W-:Y:S02]  /*08b0*/  @!P3 R2UR UR6, R20 ;  /* 0x000000001406b2ca */ /* 0x000fe400000e0000 */
[----:B------:R-:W-:Y:S01]  /*08c0*/  @!P3 R2UR UR7, R21 ;  /* 0x000000001507b2ca */ /* 0x000fe200000e0000 */
[----:B0-----:R-:W-:-:S04]  /*08d0*/  @P3 IMAD.WIDE.U32 R2, R7, 0x8, R2 ;  /* 0x0000000807023825 */ /* 0x001fc800078e0002 */
[----:B------:R-:W-:-:S04]  /*08e0*/  @!P3 IMAD.MOV.U32 R7, RZ, RZ, 0x3ff00000 ;  /* 0x3ff00000ff07b424 */ /* 0x000fc800078e00ff */
[----:B------:R3:W-:Y:S04]  /*08f0*/  @P3 STG.E.64 desc[UR4][R2.64], RZ ;  /* 0x000000ff02003986 */ /* 0x0007e8000c101b04 */
[----:B------:R3:W-:Y:S02]  /*0900*/  @!P3 STG.E.64 desc[UR6][R10.64], R6 ;  /* 0x000000060a00b986 */ /* 0x0007e4000c101b06 */
.L_x_6:
[----:B------:R-:W-:Y:S05]  /*0910*/  @P2 BRA `(.L_x_9) ;  /* 0xfffffff800402947 */ /* 0x000fea000383ffff */
.L_x_2:
[----:B------:R-:W-:Y:S05]  /*0920*/  BSYNC.RECONVERGENT B0 ;  /* 0x0000000000007941 */ /* 0x000fea0003800200 */
.L_x_1:
[----:B------:R-:W4:Y:S01]  /*0930*/  LDCU UR4, c[0x0][0x390] ;  /* 0x00007200ff0477ac */ /* 0x000f220008000800 */
[----:B------:R-:W-:Y:S01]  /*0940*/  BSSY.RECONVERGENT B1, `(.L_x_10) ;  /* 0x0000767000017945 */ /* 0x000fe20003800200 */
[----:B----4-:R-:W-:-:S04]  /*0950*/  VIMNMX R0, PT, PT, R16, UR4, PT ;  /* 0x0000000410007c48 */ /* 0x010fc8000bfe0100 */
[----:B------:R-:W-:-:S13]  /*0960*/  ISETP.GE.AND P0, PT, R0, 0x1, PT ;  /* 0x000000010000780c */ /* 0x000fda0003f06270 */
[----:B------:R-:W-:Y:S05]  /*0970*/  @!P0 BRA `(.L_x_11) ;  /* 0x00000074008c8947 */ /* 0x000fea0003800000 */
[----:B------:R-:W3:Y:S01]  /*0980*/  LDC R14, c[0x0][0x3b4] ;  /* 0x0000ed00ff0e7b82 */ /* 0x000ee20000000800 */
[----:B012---:R-:W-:Y:S02]  /*0990*/  IMAD.MOV.U32 R8, RZ, RZ, 0x0 ;  /* 0x00000000ff087424 */ /* 0x007fe400078e00ff */
[----:B------:R-:W-:-:S05]  /*09a0*/  IMAD.MOV.U32 R9, RZ, RZ, 0x3fd80000 ;  /* 0x3fd80000ff097424 */ /* 0x000fca00078e00ff */
[----:B------:R-:W0:Y:S08]  /*09b0*/  LDC.64 R12, c[0x0][0x3b0] ;  /* 0x0000ec00ff0c7b82 */ /* 0x000e300000000a00 */
[----:B------:R-:W1:Y:S01]  /*09c0*/  LDC R0, c[0x0][0x3c0] ;  /* 0x0000f000ff007b82 */ /* 0x000e620000000800 */
[----:B---3--:R-:W2:Y:S01]  /*09d0*/  MUFU.RSQ64H R3, R14 ;  /* 0x0000000e00037308 */ /* 0x008ea20000001c00 */
[----:B------:R-:W-:-:S05]  /*09e0*/  VIADD R2, R14, 0xfcb00000 ;  /* 0xfcb000000e027836 */ /* 0x000fca0000000000 */
[----:B------:R-:W-:Y:S02]  /*09f0*/  ISETP.GE.U32.AND P1, PT, R2, 0x7ca00000, PT ;  /* 0x7ca000000200780c */ /* 0x000fe40003f26070 */
[----:B-1----:R-:W-:Y:S01]  /*0a00*/  ISETP.GE.AND P0, PT, R0, 0x1, PT ;  /* 0x000000010000780c */ /* 0x002fe20003f06270 */
[----:B--2---:R-:W-:Y:S01]  /*0a10*/  DMUL R6, R2, R2 ;  /* 0x0000000202067228 */ /* 0x004fe20000000000 */
[----:B------:R-:W-:-:S07]  /*0a20*/  VIADD R0, R16, 0xffffffff ;  /* 0xffffffff10007836 */ /* 0x000fce0000000000 */
[----:B0-----:R-:W-:-:S08]  /*0a30*/  DFMA R6, -R6, R12, 1 ;  /* 0x3ff000000606742b */ /* 0x001fd0000000010c */
[----:B------:R-:W-:Y:S02]  /*0a40*/  DFMA R8, R6, R8, 0.5 ;  /* 0x3fe000000608742b */ /* 0x000fe40000000008 */
[----:B------:R-:W-:-:S08]  /*0a50*/  DMUL R6, R2, R6 ;  /* 0x0000000602067228 */ /* 0x000fd00000000000 */
[----:B------:R-:W-:-:S08]  /*0a60*/  DFMA R6, R8, R6, R2 ;  /* 0x000000060806722b */ /* 0x000fd00000000002 */
[----:B------:R-:W-:Y:S02]  /*0a70*/  DMUL R10, R6, R12 ;  /* 0x0000000c060a7228 */ /* 0x000fe40000000000 */
[----:B------:R-:W-:Y:S02]  /*0a80*/  VIADD R15, R7, 0xfff00000 ;  /* 0xfff00000070f7836 */ /* 0x000fe40000000000 */
[----:B------:R-:W-:-:S04]  /*0a90*/  IMAD.MOV.U32 R14, RZ, RZ, R6 ;  /* 0x000000ffff0e7224 */ /* 0x000fc800078e0006 */
[----:B------:R-:W-:-:S08]  /*0aa0*/  DFMA R12, R10, -R10, R12 ;  /* 0x8000000a0a0c722b */ /* 0x000fd0000000000c */
[----:B------:R-:W-:Y:S01]  /*0ab0*/  DFMA R8, R12, R14, R10 ;  /* 0x0000000e0c08722b */ /* 0x000fe2000000000a */
[----:B------:R-:W-:Y:S10]  /*0ac0*/  @!P1 BRA `(.L_x_12) ;  /* 0x0000000000089947 */ /* 0x000ff40003800000 */
[----:B------:R-:W-:-:S07]  /*0ad0*/  MOV R17, 0xaf0 ;  /* 0x00000af000117802 */ /* 0x000fce0000000f00 */
[----:B------:R-:W-:Y:S05]  /*0ae0*/  CALL.REL.NOINC `($__internal_2_$__cuda_sm20_dsqrt_rn_f64_mediumpath_v1) ;  /* 0x0000007c00547944 */ /* 0x000fea0003c00000 */
.L_x_12:
[----:B------:R-:W0:Y:S02]  /*0af0*/  LDC R12, c[0x0][0x390] ;  /* 0x0000e400ff0c7b82 */ /* 0x000e240000000800 */
[----:B0-----:R0:W1:Y:S01]  /*0b00*/  I2F.F64.U32 R6, R12 ;  /* 0x0000000c00067312 */ /* 0x0010620000201800 */
[----:B------:R-:W-:Y:S05]  /*0b10*/  @!P0 BRA `(.L_x_13) ;  /* 0x00000044000c8947 */ /* 0x000fea0003800000 */
[----:B------:R-:W2:Y:S01]  /*0b20*/  LDC R19, c[0x0][0x3c0] ;  /* 0x0000f000ff137b82 */ /* 0x000ea20000000800 */
[----:B------:R-:W3:Y:S01]  /*0b30*/  LDCU.64 UR4, c[0x0][0x3b8] ;  /* 0x00007700ff0477ac */ /* 0x000ee20008000a00 */
[----:B------:R-:W-:Y:S01]  /*0b40*/  BSSY.RECONVERGENT B0, `(.L_x_14) ;  /* 0x000043f000007945 */ /* 0x000fe20003800200 */
[C---:B------:R-:W-:Y:S01]  /*0b50*/  VIADD R42, R12.reuse, 0xffffffff ;  /* 0xffffffff0c2a7836 */ /* 0x040fe20000000000 */
[C---:B------:R-:W-:Y:S01]  /*0b60*/  LOP3.LUT R41, R12.reuse, 0xf, RZ, 0xc0, !PT ;  /* 0x0000000f0c297812 */ /* 0x040fe200078ec0ff */
[----:B------:R-:W-:Y:S01]  /*0b70*/  IMAD.MOV.U32 R17, RZ, RZ, RZ ;  /* 0x000000ffff117224 */ /* 0x000fe200078e00ff */
[C---:B------:R-:W-:Y:S02]  /*0b80*/  LOP3.LUT R40, R12.reuse, 0x7, RZ, 0xc0, !PT ;  /* 0x000000070c287812 */ /* 0x040fe400078ec0ff */
[C---:B------:R-:W-:Y:S02]  /*0b90*/  LOP3.LUT R35, R12.reuse, 0x3, RZ, 0xc0, !PT ;  /* 0x000000030c237812 */ /* 0x040fe400078ec0ff */
[----:B------:R-:W-:Y:S01]  /*0ba0*/  LOP3.LUT R18, R12, 0x7ffffff8, RZ, 0xc0, !PT ;  /* 0x7ffffff80c127812 */ /* 0x000fe200078ec0ff */
[----:B---3--:R-:W-:-:S04]  /*0bb0*/  UIADD3 UR4, UP0, UPT, UR4, 0x8, URZ ;  /* 0x0000000804047890 */ /* 0x008fc8000ff1e0ff */
[----:B------:R-:W-:Y:S01]  /*0bc0*/  UIADD3.X UR5, UPT, UPT, URZ, UR5, URZ, UP0, !UPT ;  /* 0x00000005ff057290 */ /* 0x000fe200087fe4ff */
[----:B--2---:R-:W-:Y:S01]  /*0bd0*/  LOP3.LUT R19, R19, 0x7ffffffe, RZ, 0xc0, !PT ;  /* 0x7ffffffe13137812 */ /* 0x004fe200078ec0ff */
[----:B------:R-:W-:-:S04]  /*0be0*/  IMAD.U32 R10, RZ, RZ, UR4 ;  /* 0x00000004ff0a7e24 */ /* 0x000fc8000f8e00ff */
[----:B------:R-:W-:Y:S02]  /*0bf0*/  IMAD.MOV R15, RZ, RZ, -R19 ;  /* 0x000000ffff0f7224 */ /* 0x000fe400078e0a13 */
[----:B------:R-:W-:-:S07]  /*0c00*/  IMAD.U32 R11, RZ, RZ, UR5 ;  /* 0x00000005ff0b7e24 */ /* 0x000fce000f8e00ff */
.L_x_75:
[----:B--2---:R-:W2:Y:S01]  /*0c10*/  LDCU UR4, c[0x0][0x390] ;  /* 0x00007200ff0477ac */ /* 0x004ea20008000800 */
[----:B------:R-:W-:Y:S01]  /*0c20*/  BSSY.RECONVERGENT B2, `(.L_x_15) ;  /* 0x0000179000027945 */ /* 0x000fe20003800200 */
[----:B------:R-:W-:Y:S01]  /*0c30*/  IMAD.MOV.U32 R25, RZ, RZ, RZ ;  /* 0x000000ffff197224 */ /* 0x000fe200078e00ff */
[----:B---3--:R-:W3:Y:S01]  /*0c40*/  LDCU UR5, c[0x0][0x3c0] ;  /* 0x00007800ff0577ac */ /* 0x008ee20008000800 */
[----:B--2---:R-:W-:-:S04]  /*0c50*/  IMAD R14, R16, UR4, R17 ;  /* 0x00000004100e7c24 */ /* 0x004fc8000f8e0211 */
[----:B0--34-:R-:W-:-:S07]  /*0c60*/  IMAD R24, R14, UR5, RZ ;  /* 0x000000050e187c24 */ /* 0x019fce000f8e02ff */
.L_x_32:
[----:B------:R-:W2:Y:S01]  /*0c70*/  LDCU UR4, c[0x0][0x3c0] ;  /* 0x00007800ff0477ac */ /* 0x000ea20008000800 */
[----:B------:R-:W-:Y:S02]  /*0c80*/  IMAD.MOV.U32 R31, RZ, RZ, RZ ;  /* 0x000000ffff1f7224 */ /* 0x000fe400078e00ff */
[----:B------:R-:W-:Y:S01]  /*0c90*/  IMAD.MOV.U32 R2, RZ, RZ, 0x0 ;  /* 0x00000000ff027424 */ /* 0x000fe200078e00ff */
[----:B------:R-:W3:Y:S01]  /*0ca0*/  LDCU UR5, c[0x0][0x390] ;  /* 0x00007200ff0577ac */ /* 0x000ee20008000800 */
[----:B------:R-:W-:Y:S01]  /*0cb0*/  IMAD.MOV.U32 R3, RZ, RZ, 0x3ff00000 ;  /* 0x3ff00000ff037424 */ /* 0x000fe200078e00ff */
[----:B--2---:R-:W-:Y:S01]  /*0cc0*/  UISETP.NE.AND UP0, UPT, UR4, 0x1, UPT ;  /* 0x000000010400788c */ /* 0x004fe2000bf05270 */
[----:B---3--:R-:W-:-:S04]  /*0cd0*/  IMAD R30, R0, UR5, R25 ;  /* 0x00000005001e7c24 */ /* 0x008fc8000f8e0219 */
[----:B------:R-:W-:-:S04]  /*0ce0*/  IMAD R30, R30, UR4, RZ ;  /* 0x000000041e1e7c24 */ /* 0x000fc8000f8e02ff */
[----:B------:R-:W-:Y:S05]  /*0cf0*/  BRA.U !UP0, `(.L_x_16) ;  /* 0x0000000d08bc7547 */ /* 0x000fea000b800000 */
[----:B------:R-:W2:Y:S01]  /*0d00*/  LDCU.64 UR6, c[0x0][0x3a0] ;  /* 0x00007400ff0677ac */ /* 0x000ea20008000a00 */
[----:B------:R-:W-:Y:S01]  /*0d10*/  BSSY.RECONVERGENT B3, `(.L_x_17) ;  /* 0x00000ec000037945 */ /* 0x000fe20003800200 */
[----:B------:R-:W-:Y:S01]  /*0d20*/  IMAD.MOV.U32 R31, RZ, RZ, R30 ;  /* 0x000000ffff1f7224 */ /* 0x000fe200078e001e */
[----:B------:R-:W3:Y:S01]  /*0d30*/  LDCU.64 UR4, c[0x0][0x398] ;  /* 0x00007300ff0477ac */ /* 0x000ee20008000a00 */
[----:B------:R-:W-:Y:S02]  /*0d40*/  IMAD.MOV.U32 R33, RZ, RZ, R24 ;  /* 0x000000ffff217224 */ /* 0x000fe400078e0018 */
[----:B------:R-:W-:Y:S02]  /*0d50*/  IMAD.MOV.U32 R32, RZ, RZ, R15 ;  /* 0x000000ffff207224 */ /* 0x000fe400078e000f */
[----:B------:R-:W-:Y:S02]  /*0d60*/  IMAD.MOV.U32 R2, RZ, RZ, 0x0 ;  /* 0x00000000ff027424 */ /* 0x000fe400078e00ff */
[----:B------:R-:W-:Y:S01]  /*0d70*/  IMAD.MOV.U32 R3, RZ, RZ, 0x3ff00000 ;  /* 0x3ff00000ff037424 */ /* 0x000fe200078e00ff */
[----:B--2---:R-:W-:-:S02]  /*0d80*/  UIADD3 UR6, UP0, UPT, UR6, 0x8, URZ ;  /* 0x0000000806067890 */ /* 0x004fc4000ff1e0ff */
[----:B---3--:R-:W-:Y:S02]  /*0d90*/  UIADD3 UR4, UP1, UPT, UR4, 0x8, URZ ;  /* 0x0000000804047890 */ /* 0x008fe4000ff3e0ff */
[----:B------:R-:W-:Y:S02]  /*0da0*/  UIADD3.X UR7, UPT, UPT, URZ, UR7, URZ, UP0, !UPT ;  /* 0x00000007ff077290 */ /* 0x000fe400087fe4ff */
[----:B0-----:R-:W-:Y:S01]  /*0db0*/  IMAD.U32 R12, RZ, RZ, UR6 ;  /* 0x00000006ff0c7e24 */ /* 0x001fe2000f8e00ff */
[----:B------:R-:W-:Y:S01]  /*0dc0*/  UIADD3.X UR5, UPT, UPT, URZ, UR5, URZ, UP1, !UPT ;  /* 0x00000005ff057290 */ /* 0x000fe20008ffe4ff */
[----:B------:R-:W-:Y:S02]  /*0dd0*/  IMAD.U32 R22, RZ, RZ, UR4 ;  /* 0x00000004ff167e24 */ /* 0x000fe4000f8e00ff */
[----:B------:R-:W-:-:S03]  /*0de0*/  IMAD.U32 R13, RZ, RZ, UR7 ;  /* 0x00000007ff0d7e24 */ /* 0x000fc6000f8e00ff */
[----:B------:R-:W-:-:S07]  /*0df0*/  IMAD.U32 R23, RZ, RZ, UR5 ;  /* 0x00000005ff177e24 */ /* 0x000fce000f8e00ff */
.L_x_26:
[----:B------:R-:W-:Y:S02]  /*0e00*/  R2UR UR4, R20 ;  /* 0x00000000140472ca */ /* 0x000fe400000e0000 */
[----:B------:R-:W-:-:S13]  /*0e10*/  R2UR UR5, R21 ;  /* 0x00000000150572ca */ /* 0x000fda00000e0000 */
[----:B------:R-:W2:Y:S01]  /*0e20*/  LDG.E.64 R46, desc[UR4][R22.64+-0x8] ;  /* 0xfffff804162e7981 */ /* 0x000ea2000c1e1b00 */
[C---:B------:R-:W-:Y:S01]  /*0e30*/  R2UR UR6, R20.reuse ;  /* 0x00000000140672ca */ /* 0x040fe200000e0000 */
[--C-:B------:R-:W-:Y:S01]  /*0e40*/  IMAD.WIDE R28, R31, 0x8, R10.reuse ;  /* 0x000000081f1c7825 */ /* 0x100fe200078e020a */
[----:B------:R-:W-:Y:S02]  /*0e50*/  R2UR UR7, R21 ;  /* 0x00000000150772ca */ /* 0x000fe400000e0000 */
[----:B------:R-:W-:Y:S01]  /*0e60*/  R2UR UR8, R20 ;  /* 0x00000000140872ca */ /* 0x000fe200000e0000 */
[----:B------:R-:W-:Y:S01]  /*0e70*/  IMAD.WIDE R26, R33, 0x8, R10 ;  /* 0x00000008211a7825 */ /* 0x000fe200078e020a */
[----:B------:R-:W-:Y:S01]  /*0e80*/  R2UR UR9, R21 ;  /* 0x00000000150972ca */ /* 0x000fe200000e0000 */
[----:B------:R0:W5:Y:S01]  /*0e90*/  LDG.E.64 R38, desc[UR4][R28.64+-0x8] ;  /* 0xfffff8041c267981 */ /* 0x000162000c1e1b00 */
[----:B------:R-:W-:Y:S07]  /*0ea0*/  BSSY.RECONVERGENT B4, `(.L_x_18) ;  /* 0x0000015000047945 */ /* 0x000fee0003800200 */
[----:B------:R0:W5:Y:S04]  /*0eb0*/  LDG.E.64 R44, desc[UR6][R26.64+-0x8] ;  /* 0xfffff8061a2c7981 */ /* 0x000168000c1e1b00 */
[----:B------:R0:W5:Y:S01]  /*0ec0*/  LDG.E.64 R50, desc[UR8][R12.64+-0x8] ;  /* 0xfffff8080c327981 */ /* 0x000162000c1e1b00 */
[----:B--2---:R-:W-:-:S06]  /*0ed0*/  DMUL R54, R46, R8 ;  /* 0x000000082e367228 */ /* 0x004fcc0000000000 */
[----:B------:R-:W2:Y:S04]  /*0ee0*/  MUFU.RCP64H R49, R55 ;  /* 0x0000003700317308 */ /* 0x000ea80000001800 */
[----:B------:R-:W-:-:S05]  /*0ef0*/  VIADD R48, R55, 0x300402 ;  /* 0x0030040237307836 */ /* 0x000fca0000000000 */
[----:B------:R-:W-:Y:S01]  /*0f00*/  FSETP.GEU.AND P0, PT, |R48|, 5.8789094863358348022e-39, PT ;  /* 0x004004023000780b */ /* 0x000fe20003f0e200 */
[----:B--2---:R-:W-:-:S08]  /*0f10*/  DFMA R36, -R54, R48, 1 ;  /* 0x3ff000003624742b */ /* 0x004fd00000000130 */
[----:B------:R-:W-:-:S08]  /*0f20*/  DFMA R36, R36, R36, R36 ;  /* 0x000000242424722b */ /* 0x000fd00000000024 */
[----:B------:R-:W-:-:S08]  /*0f30*/  DFMA R36, R48, R36, R48 ;  /* 0x000000243024722b */ /* 0x000fd00000000030 */
[----:B------:R-:W-:-:S08]  /*0f40*/  DFMA R52, -R54, R36, 1 ;  /* 0x3ff000003634742b */ /* 0x000fd00000000124 */
[----:B------:R-:W-:Y:S01]  /*0f50*/  DFMA R36, R36, R52, R36 ;  /* 0x000000342424722b */ /* 0x000fe20000000024 */
[----:B0-----:R-:W-:Y:S10]  /*0f60*/  @P0 BRA `(.L_x_19) ;  /* 0x0000000000200947 */ /* 0x001ff40003800000 */
[----:B------:R-:W-:Y:S01]  /*0f70*/  LOP3.LUT R34, R55, 0x7fffffff, RZ, 0xc0, !PT ;  /* 0x7fffffff37227812 */ /* 0x000fe200078ec0ff */
[----:B------:R-:W-:Y:S02]  /*0f80*/  IMAD.MOV.U32 R36, RZ, RZ, R54 ;  /* 0x000000ffff247224 */ /* 0x000fe400078e0036 */
[----:B------:R-:W-:Y:S02]  /*0f90*/  IMAD.MOV.U32 R37, RZ, RZ, R55 ;  /* 0x000000ffff257224 */ /* 0x000fe400078e0037 */
[----:B------:R-:W-:Y:S01]  /*0fa0*/  VIADD R52, R34, 0xfff00000 ;  /* 0xfff0000022347836 */ /* 0x000fe20000000000 */
[----:B------:R-:W-:-:S07]  /*0fb0*/  MOV R34, 0xfd0 ;  /* 0x00000fd000227802 */ /* 0x000fce0000000f00 */
[----:B-1---5:R-:W-:Y:S05]  /*0fc0*/  CALL.REL.NOINC `($__internal_0_$__cuda_sm20_dblrcp_rn_slowpath_v3) ;  /* 0x0000007000107944 */ /* 0x022fea0003c00000 */
[----:B------:R-:W-:Y:S02]  /*0fd0*/  IMAD.MOV.U32 R36, RZ, RZ, R48 ;  /* 0x000000ffff247224 */ /* 0x000fe400078e0030 */
[----:B------:R-:W-:-:S07]  /*0fe0*/  IMAD.MOV.U32 R37, RZ, RZ, R49 ;  /* 0x000000ffff257224 */ /* 0x000fce00078e0031 */
.L_x_19:
[----:B------:R-:W-:Y:S05]  /*0ff0*/  BSYNC.RECONVERGENT B4 ;  /* 0x0000000000047941 */ /* 0x000fea0003800200 */
.L_x_18:
[----:B------:R-:W0:Y:S01]  /*1000*/  LDCU.64 UR4, c[0x0][0x3a8] ;  /* 0x00007500ff0477ac */ /* 0x000e220008000a00 */
[----:B------:R-:W-:Y:S01]  /*1010*/  DMUL R48, R46, -0.5 ;  /* 0xbfe000002e307828 */ /* 0x000fe20000000000 */
[----:B------:R-:W-:Y:S01]  /*1020*/  BSSY.RECONVERGENT B4, `(.L_x_20) ;  /* 0x0000043000047945 */ /* 0x000fe20003800200 */
[----:B-----5:R-:W-:Y:S02]  /*1030*/  DADD R38, -R38, R44 ;  /* 0x0000000026267229 */ /* 0x020fe4000000012c */
[----:B0-----:R-:W-:Y:S01]  /*1040*/  DADD R50, -R50, UR4 ;  /* 0x0000000432327e29 */ /* 0x001fe20008000100 */
[----:B------:R-:W0:Y:S07]  /*1050*/  LDCU.64 UR4, c[0x0][0x3b0] ;  /* 0x00007600ff0477ac */ /* 0x000e2e0008000a00 */
[----:B------:R-:W-:-:S08]  /*1060*/  DFMA R48, R46, R48, R50 ;  /* 0x000000302e30722b */ /* 0x000fd00000000032 */
[----:B0-----:R-:W-:Y:S01]  /*1070*/  DFMA R38, -R48, UR4, R38 ;  /* 0x0000000430267c2b */ /* 0x001fe20008000126 */
[----:B------:R-:W-:Y:S01]  /*1080*/  UMOV UR4, 0xfefa39ef ;  /* 0xfefa39ef00047882 */ /* 0x000fe20000000000 */
[----:B------:R-:W-:-:S06]  /*1090*/  UMOV UR5, 0x3fe62e42 ;  /* 0x3fe62e4200057882 */ /* 0x000fcc0000000000 */
[----:B------:R-:W-:-:S08]  /*10a0*/  DMUL R38, R38, R36 ;  /* 0x0000002426267228 */ /* 0x000fd00000000000 */
[----:B------:R-:W-:-:S08]  /*10b0*/  DMUL R44, R38, -0.5 ;  /* 0xbfe00000262c7828 */ /* 0x000fd00000000000 */
[----:B------:R-:W-:Y:S01]  /*10c0*/  DMUL R44, R38, R44 ;  /* 0x0000002c262c7228 */ /* 0x000fe20000000000 */
[----:B------:R-:W-:Y:S02]  /*10d0*/  IMAD.MOV.U32 R38, RZ, RZ, 0x652b82fe ;  /* 0x652b82feff267424 */ /* 0x000fe400078e00ff */
[----:B------:R-:W-:-:S06]  /*10e0*/  IMAD.MOV.U32 R39, RZ, RZ, 0x3ff71547 ;  /* 0x3ff71547ff277424 */ /* 0x000fcc00078e00ff */
[----:B------:R-:W-:Y:S01]  /*10f0*/  DFMA R38, R44, R38, 6.75539944105574400000e+15 ;  /* 0x433800002c26742b */ /* 0x000fe20000000026 */
[----:B------:R-:W-:-:S07]  /*1100*/  FSETP.GEU.AND P0, PT, |R45|, 4.1917929649353027344, PT ;  /* 0x4086232b2d00780b */ /* 0x000fce0003f0e200 */
[----:B------:R-:W-:-:S08]  /*1110*/  DADD R46, R38, -6.75539944105574400000e+15 ;  /* 0xc3380000262e7429 */ /* 0x000fd00000000000 */
[----:B------:R-:W-:Y:S01]  /*1120*/  DFMA R48, R46, -UR4, R44 ;  /* 0x800000042e307c2b */ /* 0x000fe2000800002c */
[----:B------:R-:W-:Y:S01]  /*1130*/  UMOV UR4, 0x3b39803f ;  /* 0x3b39803f00047882 */ /* 0x000fe20000000000 */
[----:B------:R-:W-:-:S06]  /*1140*/  UMOV UR5, 0x3c7abc9e ;  /* 0x3c7abc9e00057882 */ /* 0x000fcc0000000000 */
[----:B------:R-:W-:Y:S01]  /*1150*/  DFMA R48, R46, -UR4, R48 ;  /* 0x800000042e307c2b */ /* 0x000fe20008000030 */
[----:B------:R-:W-:Y:S01]  /*1160*/  UMOV UR4, 0x69ce2bdf ;  /* 0x69ce2bdf00047882 */ /* 0x000fe20000000000 */
[----:B------:R-:W-:Y:S01]  /*1170*/  IMAD.MOV.U32 R46, RZ, RZ, -0x35dec16 ;  /* 0xfca213eaff2e7424 */ /* 0x000fe200078e00ff */
[----:B------:R-:W-:Y:S01]  /*1180*/  UMOV UR5, 0x3e5ade15 ;  /* 0x3e5ade1500057882 */ /* 0x000fe20000000000 */
[----:B------:R-:W-:-:S06]  /*1190*/  IMAD.MOV.U32 R47, RZ, RZ, 0x3e928af3 ;  /* 0x3e928af3ff2f7424 */ /* 0x000fcc00078e00ff */
[----:B------:R-:W-:Y:S01]  /*11a0*/  DFMA R46, R48, UR4, R46 ;  /* 0x00000004302e7c2b */ /* 0x000fe2000800002e */
[----:B------:R-:W-:Y:S01]  /*11b0*/  UMOV UR4, 0x62401315 ;  /* 0x6240131500047882 */ /* 0x000fe20000000000 */
[----:B------:R-:W-:-:S06]  /*11c0*/  UMOV UR5, 0x3ec71dee ;  /* 0x3ec71dee00057882 */ /* 0x000fcc0000000000 */
[----:B------:R-:W-:Y:S01]  /*11d0*/  DFMA R46, R48, R46, UR4 ;  /* 0x00000004302e7e2b */ /* 0x000fe2000800002e */
        /* <DEDUP_REMOVED lines=20> */
[----:B------:R-:W-:-:S08]  /*1320*/  DFMA R46, R48, R46, UR4 ;  /* 0x00000004302e7e2b */ /* 0x000fd0000800002e */
[----:B------:R-:W-:-:S08]  /*1330*/  DFMA R46, R48, R46, 1 ;  /* 0x3ff00000302e742b */ /* 0x000fd0000000002e */
[----:B------:R-:W-:-:S10]  /*1340*/  DFMA R48, R48, R46, 1 ;  /* 0x3ff000003030742b */ /* 0x000fd4000000002e */
[----:B------:R-:W-:Y:S02]  /*1350*/  IMAD R47, R38, 0x100000, R49 ;  /* 0x00100000262f7824 */ /* 0x000fe400078e0231 */
[----:B------:R-:W-:Y:S01]  /*1360*/  IMAD.MOV.U32 R46, RZ, RZ, R48 ;  /* 0x000000ffff2e7224 */ /* 0x000fe200078e0030 */
[----:B------:R-:W-:Y:S06]  /*1370*/  @!P0 BRA `(.L_x_21) ;  /* 0x0000000000348947 */ /* 0x000fec0003800000 */
[----:B------:R-:W-:Y:S01]  /*1380*/  FSETP.GEU.AND P1, PT, |R45|, 4.2275390625, PT ;  /* 0x408748002d00780b */ /* 0x000fe20003f2e200 */
[C---:B------:R-:W-:Y:S02]  /*1390*/  DSETP.GEU.AND P0, PT, R44.reuse, RZ, PT ;  /* 0x000000ff2c00722a */ /* 0x040fe40003f0e000 */
[----:B------:R-:W-:-:S10]  /*13a0*/  DADD R44, R44, +INF ;  /* 0x7ff000002c2c7429 */ /* 0x000fd40000000000 */
[----:B------:R-:W-:Y:S02]  /*13b0*/  @!P1 LEA.HI R34, R38, R38, RZ, 0x1 ;  /* 0x0000002626229211 */ /* 0x000fe400078f08ff */
[----:B------:R-:W-:Y:S02]  /*13c0*/  FSEL R47, R45, RZ, P0 ;  /* 0x000000ff2d2f7208 */ /* 0x000fe40000000000 */
[----:B------:R-:W-:Y:S02]  /*13d0*/  @!P1 SHF.R.S32.HI R39, RZ, 0x1, R34 ;  /* 0x00000001ff279819 */ /* 0x000fe40000011422 */
[----:B------:R-:W-:Y:S01]  /*13e0*/  FSEL R46, R44, RZ, P0 ;  /* 0x000000ff2c2e7208 */ /* 0x000fe20000000000 */
[----:B------:R-:W-:Y:S02]  /*13f0*/  @!P1 IMAD.MOV.U32 R44, RZ, RZ, RZ ;  /* 0x000000ffff2c9224 */ /* 0x000fe400078e00ff */
[----:B------:R-:W-:Y:S02]  /*1400*/  @!P1 IMAD.IADD R38, R38, 0x1, -R39 ;  /* 0x0000000126269824 */ /* 0x000fe400078e0a27 */
[----:B------:R-:W-:-:S03]  /*1410*/  @!P1 IMAD R39, R39, 0x100000, R49 ;  /* 0x0010000027279824 */ /* 0x000fc600078e0231 */
[----:B------:R-:W-:Y:S01]  /*1420*/  @!P1 LEA R45, R38, 0x3ff00000, 0x14 ;  /* 0x3ff00000262d9811 */ /* 0x000fe200078ea0ff */
[----:B------:R-:W-:-:S06]  /*1430*/  @!P1 IMAD.MOV.U32 R38, RZ, RZ, R48 ;  /* 0x000000ffff269224 */ /* 0x000fcc00078e0030 */
[----:B------:R-:W-:-:S11]  /*1440*/  @!P1 DMUL R46, R38, R44 ;  /* 0x0000002c262e9228 */ /* 0x000fd60000000000 */
.L_x_21:
[----:B------:R-:W-:Y:S05]  /*1450*/  BSYNC.RECONVERGENT B4 ;  /* 0x0000000000047941 */ /* 0x000fea0003800200 */
.L_x_20:
[----:B------:R-:W-:Y:S02]  /*1460*/  R2UR UR4, R20 ;  /* 0x00000000140472ca */ /* 0x000fe400000e0000 */
[----:B------:R-:W-:-:S13]  /*1470*/  R2UR UR5, R21 ;  /* 0x00000000150572ca */ /* 0x000fda00000e0000 */
[----:B------:R-:W2:Y:S01]  /*1480*/  LDG.E.64 R38, desc[UR4][R22.64] ;  /* 0x0000000416267981 */ /* 0x000ea2000c1e1b00 */
[C---:B------:R-:W-:Y:S02]  /*1490*/  R2UR UR6, R20.reuse ;  /* 0x00000000140672ca */ /* 0x040fe400000e0000 */
[C---:B------:R-:W-:Y:S01]  /*14a0*/  R2UR UR7, R21.reuse ;  /* 0x00000000150772ca */ /* 0x040fe200000e0000 */
[----:B------:R-:W5:Y:S01]  /*14b0*/  LDG.E.64 R28, desc[UR4][R28.64] ;  /* 0x000000041c1c7981 */ /* 0x000f62000c1e1b00 */
[----:B------:R-:W-:Y:S01]  /*14c0*/  UMOV UR4, 0x33d43651 ;  /* 0x33d4365100047882 */ /* 0x000fe20000000000 */
[----:B------:R-:W-:Y:S01]  /*14d0*/  UMOV UR5, 0x3fd98845 ;  /* 0x3fd9884500057882 */ /* 0x000fe20000000000 */
[----:B------:R-:W-:Y:S01]  /*14e0*/  R2UR UR8, R20 ;  /* 0x00000000140872ca */ /* 0x000fe200000e0000 */
[----:B------:R-:W-:Y:S01]  /*14f0*/  DMUL R36, R36, UR4 ;  /* 0x0000000424247c28 */ /* 0x000fe20008000000 */
[----:B------:R-:W-:-:S07]  /*1500*/  R2UR UR9, R21 ;  /* 0x00000000150972ca */ /* 0x000fce00000e0000 */
[----:B------:R-:W-:Y:S01]  /*1510*/  DMUL R36, R36, R46 ;  /* 0x0000002e24247228 */ /* 0x000fe20000000000 */
[----:B------:R-:W5:Y:S01]  /*1520*/  LDG.E.64 R26, desc[UR6][R26.64] ;  /* 0x000000061a1a7981 */ /* 0x000f62000c1e1b00 */
[----:B------:R-:W-:Y:S04]  /*1530*/  BSSY.RECONVERGENT B4, `(.L_x_22) ;  /* 0x0000015000047945 */ /* 0x000fe80003800200 */
[----:B------:R0:W5:Y:S02]  /*1540*/  LDG.E.64 R44, desc[UR8][R12.64] ;  /* 0x000000080c2c7981 */ /* 0x000164000c1e1b00 */
[----:B------:R-:W-:Y:S02]  /*1550*/  DMUL R2, R36, R2 ;  /* 0x0000000224027228 */ /* 0x000fe40000000000 */
[----:B--2---:R-:W-:-:S06]  /*1560*/  DMUL R50, R38, R8 ;  /* 0x0000000826327228 */ /* 0x004fcc0000000000 */
[----:B------:R-:W2:Y:S04]  /*1570*/  MUFU.RCP64H R49, R51 ;  /* 0x0000003300317308 */ /* 0x000ea80000001800 */
[----:B------:R-:W-:-:S06]  /*1580*/  VIADD R48, R51, 0x300402 ;  /* 0x0030040233307836 */ /* 0x000fcc0000000000 */
[----:B--2---:R-:W-:-:S08]  /*1590*/  DFMA R46, -R50, R48, 1 ;  /* 0x3ff00000322e742b */ /* 0x004fd00000000130 */
[----:B------:R-:W-:Y:S01]  /*15a0*/  DFMA R46, R46, R46, R46 ;  /* 0x0000002e2e2e722b */ /* 0x000fe2000000002e */
[----:B------:R-:W-:-:S07]  /*15b0*/  FSETP.GEU.AND P0, PT, |R48|, 5.8789094863358348022e-39, PT ;  /* 0x004004023000780b */ /* 0x000fce0003f0e200 */
        /* <DEDUP_REMOVED lines=12> */
.L_x_23:
[----:B------:R-:W-:Y:S05]  /*1680*/  BSYNC.RECONVERGENT B4 ;  /* 0x0000000000047941 */ /* 0x000fea0003800200 */
.L_x_22:
[----:B------:R-:W0:Y:S01]  /*1690*/  LDCU.64 UR4, c[0x0][0x3a8] ;  /* 0x00007500ff0477ac */ /* 0x000e220008000a00 */
[----:B------:R-:W-:Y:S01]  /*16a0*/  DMUL R46, R38, -0.5 ;  /* 0xbfe00000262e7828 */ /* 0x000fe20000000000 */
[----:B------:R-:W-:Y:S01]  /*16b0*/  BSSY.RECONVERGENT B4, `(.L_x_24) ;  /* 0x0000043000047945 */ /* 0x000fe20003800200 */
[----:B-----5:R-:W-:Y:S01]  /*16c0*/  DADD R26, -R28, R26 ;  /* 0x000000001c1a7229 */ /* 0x020fe2000000011a */
[----:B------:R-:W2:Y:S01]  /*16d0*/  LDCU.64 UR6, c[0x0][0x3b0] ;  /* 0x00007600ff0677ac */ /* 0x000ea20008000a00 */
[----:B0-----:R-:W-:Y:S01]  /*16e0*/  DADD R44, -R44, UR4 ;  /* 0x000000042c2c7e29 */ /* 0x001fe20008000100 */
[----:B------:R-:W-:Y:S01]  /*16f0*/  UMOV UR4, 0xfefa39ef ;  /* 0xfefa39ef00047882 */ /* 0x000fe20000000000 */
[----:B------:R-:W-:-:S06]  /*1700*/  UMOV UR5, 0x3fe62e42 ;  /* 0x3fe62e4200057882 */ /* 0x000fcc0000000000 */
[----:B------:R-:W-:-:S08]  /*1710*/  DFMA R44, R38, R46, R44 ;  /* 0x0000002e262c722b */ /* 0x000fd0000000002c */
[----:B--2---:R-:W-:-:S08]  /*1720*/  DFMA R26, -R44, UR6, R26 ;  /* 0x000000062c1a7c2b */ /* 0x004fd0000800011a */
        /* <DEDUP_REMOVED lines=47> */
[C---:B------:R-:W-:Y:S02]  /*1a20*/  DADD R38, R28.reuse, +INF ;  /* 0x7ff000001c267429 */ /* 0x040fe40000000000 */
[----:B------:R-:W-:-:S08]  /*1a30*/  DSETP.GEU.AND P0, PT, R28, RZ, PT ;  /* 0x000000ff1c00722a */ /* 0x000fd00003f0e000 */
[----:B------:R-:W-:Y:S02]  /*1a40*/  FSEL R38, R38, RZ, P0 ;  /* 0x000000ff26267208 */ /* 0x000fe40000000000 */
[----:B------:R-:W-:Y:S01]  /*1a50*/  @!P1 LEA.HI R27, R26, R26, RZ, 0x1 ;  /* 0x0000001a1a1b9211 */ /* 0x000fe200078f08ff */
[----:B------:R-:W-:Y:S01]  /*1a60*/  @!P1 IMAD.MOV.U32 R28, RZ, RZ, RZ ;  /* 0x000000ffff1c9224 */ /* 0x000fe200078e00ff */
[----:B------:R-:W-:Y:S02]  /*1a70*/  FSEL R39, R39, RZ, P0 ;  /* 0x000000ff27277208 */ /* 0x000fe40000000000 */
[----:B------:R-:W-:-:S05]  /*1a80*/  @!P1 SHF.R.S32.HI R27, RZ, 0x1, R27 ;  /* 0x00000001ff1b9819 */ /* 0x000fca000001141b */
[----:B------:R-:W-:Y:S02]  /*1a90*/  @!P1 IMAD.IADD R26, R26, 0x1, -R27 ;  /* 0x000000011a1a9824 */ /* 0x000fe400078e0a1b */
[----:B------:R-:W-:-:S03]  /*1aa0*/  @!P1 IMAD R27, R27, 0x100000, R45 ;  /* 0x001000001b1b9824 */ /* 0x000fc600078e022d */
[----:B------:R-:W-:Y:S01]  /*1ab0*/  @!P1 LEA R29, R26, 0x3ff00000, 0x14 ;  /* 0x3ff000001a1d9811 */ /* 0x000fe200078ea0ff */
[----:B------:R-:W-:-:S06]  /*1ac0*/  @!P1 IMAD.MOV.U32 R26, RZ, RZ, R44 ;  /* 0x000000ffff1a9224 */ /* 0x000fcc00078e002c */
[----:B------:R-:W-:-:S11]  /*1ad0*/  @!P1 DMUL R38, R26, R28 ;  /* 0x0000001c1a269228 */ /* 0x000fd60000000000 */
.L_x_25:
[----:B------:R-:W-:Y:S05]  /*1ae0*/  BSYNC.RECONVERGENT B4 ;  /* 0x0000000000047941 */ /* 0x000fea0003800200 */
.L_x_24:
[----:B------:R-:W-:Y:S01]  /*1af0*/  UMOV UR4, 0x33d43651 ;  /* 0x33d4365100047882 */ /* 0x000fe20000000000 */
[----:B------:R-:W-:Y:S01]  /*1b00*/  UMOV UR5, 0x3fd98845 ;  /* 0x3fd9884500057882 */ /* 0x000fe20000000000 */
[----:B------:R-:W-:Y:S01]  /*1b10*/  VIADD R32, R32, 0x2 ;  /* 0x0000000220207836 */ /* 0x000fe20000000000 */
[----:B------:R-:W-:Y:S01]  /*1b20*/  DMUL R36, R36, UR4 ;  /* 0x0000000424247c28 */ /* 0x000fe20008000000 */
[----:B------:R-:W-:Y:S01]  /*1b30*/  IADD3 R12, P1, PT, R12, 0x10, RZ ;  /* 0x000000100c0c7810 */ /* 0x000fe20007f3e0ff */
[----:B------:R-:W-:Y:S01]  /*1b40*/  VIADD R33, R33, 0x2 ;  /* 0x0000000221217836 */ /* 0x000fe20000000000 */
[----:B------:R-:W-:Y:S01]  /*1b50*/  IADD3 R22, P2, PT, R22, 0x10, RZ ;  /* 0x0000001016167810 */ /* 0x000fe20007f5e0ff */
[----:B------:R-:W-:Y:S01]  /*1b60*/  VIADD R31, R31, 0x2 ;  /* 0x000000021f1f7836 */ /* 0x000fe20000000000 */
[----:B------:R-:W-:Y:S01]  /*1b70*/  ISETP.NE.AND P0, PT, R32, RZ, PT ;  /* 0x000000ff2000720c */ /* 0x000fe20003f05270 */
[----:B------:R-:W-:Y:S02]  /*1b80*/  IMAD.X R13, RZ, RZ, R13, P1 ;  /* 0x000000ffff0d7224 */ /* 0x000fe400008e060d */
[----:B------:R-:W-:Y:S01]  /*1b90*/  DMUL R36, R36, R38 ;  /* 0x0000002624247228 */ /* 0x000fe20000000000 */
[----:B------:R-:W-:-:S07]  /*1ba0*/  IMAD.X R23, RZ, RZ, R23, P2 ;  /* 0x000000ffff177224 */ /* 0x000fce00010e0617 */
[----:B------:R-:W-:Y:S02]  /*1bb0*/  DMUL R2, R2, R36 ;  /* 0x0000002402027228 */ /* 0x000fe40000000000 */
[----:B------:R-:W-:Y:S09]  /*1bc0*/  @P0 BRA `(.L_x_26) ;  /* 0xfffffff0008c0947 */ /* 0x000ff2000383ffff */
[----:B------:R-:W-:Y:S05]  /*1bd0*/  BSYNC.RECONVERGENT B3 ;  /* 0x0000000000037941 */ /* 0x000fea0003800200 */
.L_x_17:
[----:B------:R-:W-:-:S07]  /*1be0*/  IMAD.MOV.U32 R31, RZ, RZ, R19 ;  /* 0x000000ffff1f7224 */ /* 0x000fce00078e0013 */
.L_x_16:
[----:B------:R-:W2:Y:S02]  /*1bf0*/  LDCU UR4, c[0x0][0x3c0] ;  /* 0x00007800ff0477ac */ /* 0x000ea40008000800 */
[----:B--2---:R-:W-:-:S09]  /*1c00*/  ULOP3.LUT UP0, URZ, UR4, 0x1, URZ, 0xc0, !UPT ;  /* 0x0000000104ff7892 */ /* 0x004fd2000f80c0ff */
[----:B------:R-:W-:Y:S05]  /*1c10*/  BRA.U !UP0, `(.L_x_27) ;  /* 0x0000000508c47547 */ /* 0x000fea000b800000 */
[----:B------:R-:W2:Y:S01]  /*1c20*/  LDC.64 R22, c[0x0][0x398] ;  /* 0x0000e600ff167b82 */ /* 0x000ea20000000a00 */
[----:B------:R-:W-:Y:S02]  /*1c30*/  R2UR UR4, R20 ;  /* 0x00000000140472ca */ /* 0x000fe400000e0000 */
[----:B------:R-:W-:-:S05]  /*1c40*/  R2UR UR5, R21 ;  /* 0x00000000150572ca */ /* 0x000fca00000e0000 */
[----:B0-----:R-:W0:Y:S08]  /*1c50*/  LDC.64 R12, c[0x0][0x3a0] ;  /* 0x0000e800ff0c7b82 */ /* 0x001e300000000a00 */
[----:B------:R-:W3:Y:S01]  /*1c60*/  LDC.64 R28, c[0x0][0x3b8] ;  /* 0x0000ee00ff1c7b82 */ /* 0x000ee20000000a00 */
[----:B--2---:R-:W-:-:S06]  /*1c70*/  IMAD.WIDE.U32 R22, R31, 0x8, R22 ;  /* 0x000000081f167825 */ /* 0x004fcc00078e0016 */
[----:B------:R-:W2:Y:S01]  /*1c80*/  LDG.E.64 R22, desc[UR4][R22.64] ;  /* 0x0000000416167981 */ /* 0x000ea2000c1e1b00 */
[--C-:B------:R-:W-:Y:S01]  /*1c90*/  IMAD.IADD R27, R30, 0x1, R31.reuse ;  /* 0x000000011e1b7824 */ /* 0x100fe200078e021f */
[----:B------:R-:W-:Y:S01]  /*1ca0*/  R2UR UR6, R20 ;  /* 0x00000000140672ca */ /* 0x000fe200000e0000 */
[----:B------:R-:W-:Y:S01]  /*1cb0*/  IMAD.IADD R33, R24, 0x1, R31 ;  /* 0x0000000118217824 */ /* 0x000fe200078e021f */
[----:B------:R-:W-:Y:S01]  /*1cc0*/  R2UR UR7, R21 ;  /* 0x00000000150772ca */ /* 0x000fe200000e0000 */
[----:B0-----:R-:W-:Y:S01]  /*1cd0*/  IMAD.WIDE.U32 R30, R31, 0x8, R12 ;  /* 0x000000081f1e7825 */ /* 0x001fe200078e000c */
[----:B------:R-:W-:Y:S02]  /*1ce0*/  R2UR UR8, R20 ;  /* 0x00000000140872ca */ /* 0x000fe400000e0000 */
[----:B------:R-:W-:Y:S01]  /*1cf0*/  R2UR UR9, R21 ;  /* 0x00000000150972ca */ /* 0x000fe200000e0000 */
[----:B---3--:R-:W-:-:S04]  /*1d00*/  IMAD.WIDE R26, R27, 0x8, R28 ;  /* 0x000000081b1a7825 */ /* 0x008fc800078e021c */
[----:B------:R-:W-:Y:S01]  /*1d10*/  IMAD.WIDE R28, R33, 0x8, R28 ;  /* 0x00000008211c7825 */ /* 0x000fe200078e021c */
[----:B------:R-:W-:Y:S01]  /*1d20*/  BSSY.RECONVERGENT B3, `(.L_x_28) ;  /* 0x0000016000037945 */ /* 0x000fe20003800200 */
[----:B------:R-:W5:Y:S04]  /*1d30*/  LDG.E.64 R26, desc[UR4][R26.64] ;  /* 0x000000041a1a7981 */ /* 0x000f68000c1e1b00 */
[----:B------:R-:W5:Y:S04]  /*1d40*/  LDG.E.64 R28, desc[UR6][R28.64] ;  /* 0x000000061c1c7981 */ /* 0x000f68000c1e1b00 */
[----:B------:R-:W5:Y:S01]  /*1d50*/  LDG.E.64 R30, desc[UR8][R30.64] ;  /* 0x000000081e1e7981 */ /* 0x000f62000c1e1b00 */
[----:B--2---:R-:W-:-:S06]  /*1d60*/  DMUL R38, R22, R8 ;  /* 0x0000000816267228 */ /* 0x004fcc0000000000 */
[----:B------:R-:W0:Y:S04]  /*1d70*/  MUFU.RCP64H R13, R39 ;  /* 0x00000027000d7308 */ /* 0x000e280000001800 */
[----:B------:R-:W-:-:S05]  /*1d80*/  VIADD R12, R39, 0x300402 ;  /* 0x00300402270c7836 */ /* 0x000fca0000000000 */
[----:B------:R-:W-:Y:S01]  /*1d90*/  FSETP.GEU.AND P0, PT, |R12|, 5.8789094863358348022e-39, PT ;  /* 0x004004020c00780b */ /* 0x000fe20003f0e200 */
[----:B0-----:R-:W-:-:S08]  /*1da0*/  DFMA R32, -R38, R12, 1 ;  /* 0x3ff000002620742b */ /* 0x001fd0000000010c */
[----:B------:R-:W-:-:S08]  /*1db0*/  DFMA R32, R32, R32, R32 ;  /* 0x000000202020722b */ /* 0x000fd00000000020 */
[----:B------:R-:W-:-:S08]  /*1dc0*/  DFMA R32, R12, R32, R12 ;  /* 0x000000200c20722b */ /* 0x000fd0000000000c */
[----:B------:R-:W-:-:S08]  /*1dd0*/  DFMA R36, -R38, R32, 1 ;  /* 0x3ff000002624742b */ /* 0x000fd00000000120 */
[----:B------:R-:W-:Y:S01]  /*1de0*/  DFMA R12, R32, R36, R32 ;  /* 0x00000024200c722b */ /* 0x000fe20000000020 */
[----:B------:R-:W-:Y:S10]  /*1df0*/  @P0 BRA `(.L_x_29) ;  /* 0x0000000000200947 */ /* 0x000ff40003800000 */
[----:B------:R-:W-:Y:S01]  /*1e00*/  LOP3.LUT R12, R39, 0x7fffffff, RZ, 0xc0, !PT ;  /* 0x7fffffff270c7812 */ /* 0x000fe200078ec0ff */
[----:B------:R-:W-:Y:S01]  /*1e10*/  IMAD.MOV.U32 R36, RZ, RZ, R38 ;  /* 0x000000ffff247224 */ /* 0x000fe200078e0026 */
[----:B------:R-:W-:Y:S01]  /*1e20*/  MOV R34, 0x1e60 ;  /* 0x00001e6000227802 */ /* 0x000fe20000000f00 */
[----:B------:R-:W-:Y:S02]  /*1e30*/  IMAD.MOV.U32 R37, RZ, RZ, R39 ;  /* 0x000000ffff257224 */ /* 0x000fe400078e0027 */
[----:B------:R-:W-:-:S07]  /*1e40*/  VIADD R52, R12, 0xfff00000 ;  /* 0xfff000000c347836 */ /* 0x000fce0000000000 */
[----:B-1---5:R-:W-:Y:S05]  /*1e50*/  CALL.REL.NOINC `($__internal_0_$__cuda_sm20_dblrcp_rn_slowpath_v3) ;  /* 0x00000060006c7944 */ /* 0x022fea0003c00000 */
[----:B------:R-:W-:Y:S02]  /*1e60*/  IMAD.MOV.U32 R12, RZ, RZ, R48 ;  /* 0x000000ffff0c7224 */ /* 0x000fe400078e0030 */
[----:B------:R-:W-:-:S07]  /*1e70*/  IMAD.MOV.U32 R13, RZ, RZ, R49 ;  /* 0x000000ffff0d7224 */ /* 0x000fce00078e0031 */
.L_x_29:
[----:B------:R-:W-:Y:S05]  /*1e80*/  BSYNC.RECONVERGENT B3 ;  /* 0x0000000000037941 */ /* 0x000fea0003800200 */
.L_x_28:
        /* <DEDUP_REMOVED lines=9> */
[----:B--2---:R-:W-:Y:S01]  /*1f20*/  DFMA R26, -R30, UR6, R26 ;  /* 0x000000061e1a7c2b */ /* 0x004fe2000800011a */
[----:B------:R-:W-:Y:S02]  /*1f30*/  IMAD.MOV.U32 R30, RZ, RZ, 0x652b82fe ;  /* 0x652b82feff1e7424 */ /* 0x000fe400078e00ff */
[----:B------:R-:W-:-:S05]  /*1f40*/  IMAD.MOV.U32 R31, RZ, RZ, 0x3ff71547 ;  /* 0x3ff71547ff1f7424 */ /* 0x000fca00078e00ff */
[----:B------:R-:W-:-:S08]  /*1f50*/  DMUL R26, R26, R12 ;  /* 0x0000000c1a1a7228 */ /* 0x000fd00000000000 */
[----:B------:R-:W-:-:S08]  /*1f60*/  DMUL R22, R26, -0.5 ;  /* 0xbfe000001a167828 */ /* 0x000fd00000000000 */
[----:B------:R-:W-:-:S08]  /*1f70*/  DMUL R28, R26, R22 ;  /* 0x000000161a1c7228 */ /* 0x000fd00000000000 */
[----:B------:R-:W-:Y:S02]  /*1f80*/  DFMA R30, R28, R30, 6.75539944105574400000e+15 ;  /* 0x433800001c1e742b */ /* 0x000fe4000000001e */
[----:B------:R-:W-:-:S06]  /*1f90*/  FSETP.GEU.AND P0, PT, |R29|, 4.1917929649353027344, PT ;  /* 0x4086232b1d00780b */ /* 0x000fcc0003f0e200 */
        /* <DEDUP_REMOVED lines=43> */
[----:B------:R-:W-:-:S04]  /*2250*/  @!P1 LEA.HI R22, R30, R30, RZ, 0x1 ;  /* 0x0000001e1e169211 */ /* 0x000fc800078f08ff */
[----:B------:R-:W-:Y:S02]  /*2260*/  @!P1 SHF.R.S32.HI R29, RZ, 0x1, R22 ;  /* 0x00000001ff1d9819 */ /* 0x000fe40000011416 */
[----:B------:R-:W-:-:S03]  /*2270*/  FSEL R22, R32, RZ, P0 ;  /* 0x000000ff20167208 */ /* 0x000fc60000000000 */
[----:B------:R-:W-:Y:S02]  /*2280*/  @!P1 IMAD.IADD R28, R30, 0x1, -R29 ;  /* 0x000000011e1c9824 */ /* 0x000fe400078e0a1d */
[----:B------:R-:W-:-:S03]  /*2290*/  @!P1 IMAD R27, R29, 0x100000, R27 ;  /* 0x001000001d1b9824 */ /* 0x000fc600078e021b */
[----:B------:R-:W-:Y:S01]  /*22a0*/  @!P1 LEA R29, R28, 0x3ff00000, 0x14 ;  /* 0x3ff000001c1d9811 */ /* 0x000fe200078ea0ff */
[----:B------:R-:W-:-:S06]  /*22b0*/  @!P1 IMAD.MOV.U32 R28, RZ, RZ, RZ ;  /* 0x000000ffff1c9224 */ /* 0x000fcc00078e00ff */
[----:B------:R-:W-:-:S11]  /*22c0*/  @!P1 DMUL R22, R26, R28 ;  /* 0x0000001c1a169228 */ /* 0x000fd60000000000 */
.L_x_31:
[----:B------:R-:W-:Y:S05]  /*22d0*/  BSYNC.RECONVERGENT B3 ;  /* 0x0000000000037941 */ /* 0x000fea0003800200 */
.L_x_30:
[----:B------:R-:W-:Y:S01]  /*22e0*/  UMOV UR4, 0x33d43651 ;  /* 0x33d4365100047882 */ /* 0x000fe20000000000 */
[----:B------:R-:W-:Y:S02]  /*22f0*/  UMOV UR5, 0x3fd98845 ;  /* 0x3fd9884500057882 */ /* 0x000fe40000000000 */
[----:B------:R-:W-:-:S08]  /*2300*/  DMUL R12, R12, UR4 ;  /* 0x000000040c0c7c28 */ /* 0x000fd00008000000 */
[----:B------:R-:W-:-:S08]  /*2310*/  DMUL R12, R12, R22 ;  /* 0x000000160c0c7228 */ /* 0x000fd00000000000 */
[----:B------:R-:W-:-:S11]  /*2320*/  DMUL R2, R2, R12 ;  /* 0x0000000c02027228 */ /* 0x000fd60000000000 */
.L_x_27:
[----:B------:R-:W2:Y:S01]  /*2330*/  LDC R22, c[0x0][0x390] ;  /* 0x0000e400ff167b82 */ /* 0x000ea20000000800 */
[----:B0-----:R-:W-:Y:S01]  /*2340*/  IMAD.WIDE.U32 R12, R25, 0x8, R4 ;  /* 0x00000008190c7825 */ /* 0x001fe200078e0004 */
[----:B------:R-:W-:Y:S02]  /*2350*/  R2UR UR4, R20 ;  /* 0x00000000140472ca */ /* 0x000fe400000e0000 */
[----:B------:R-:W-:Y:S01]  /*2360*/  R2UR UR5, R21 ;  /* 0x00000000150572ca */ /* 0x000fe200000e0000 */
[----:B------:R-:W-:-:S12]  /*2370*/  VIADD R25, R25, 0x1 ;  /* 0x0000000119197836 */ /* 0x000fd80000000000 */
[----:B------:R3:W-:Y:S01]  /*2380*/  ST.E.64 desc[UR4][R12.64], R2 ;  /* 0x000000020c007985 */ /* 0x0007e2000c101b04 */
[----:B--2---:R-:W-:-:S13]  /*2390*/  ISETP.NE.AND P0, PT, R25, R22, PT ;  /* 0x000000161900720c */ /* 0x004fda0003f05270 */
[----:B---3--:R-:W-:Y:S05]  /*23a0*/  @P0 BRA `(.L_x_32) ;  /* 0xffffffe800300947 */ /* 0x008fea000383ffff */
[----:B------:R-:W-:Y:S05]  /*23b0*/  BSYNC.RECONVERGENT B2 ;  /* 0x0000000000027941 */ /* 0x000fea0003800200 */
.L_x_15:
[----:B------:R-:W-:Y:S01]  /*23c0*/  ISETP.GE.U32.AND P0, PT, R42, 0xf, PT ;  /* 0x0000000f2a00780c */ /* 0x000fe20003f06070 */
[----:B------:R-:W-:Y:S01]  /*23d0*/  IMAD.MOV.U32 R23, RZ, RZ, RZ ;  /* 0x000000ffff177224 */ /* 0x000fe200078e00ff */
[----:B------:R-:W-:Y:S02]  /*23e0*/  CS2R R38, SRZ ;  /* 0x0000000000267805 */ /* 0x000fe4000001ff00 */
[----:B------:R-:W-:-:S09]  /*23f0*/  CS2R R12, SRZ ;  /* 0x00000000000c7805 */ /* 0x000fd2000001ff00 */
[----:B------:R-:W-:Y:S05]  /*2400*/  @!P0 BRA `(.L_x_33) ;  /* 0x0000000400708947 */ /* 0x000fea0003800000 */
[----:B------:R-:W-:Y:S01]  /*2410*/  BSSY.RECONVERGENT B2, `(.L_x_34) ;  /* 0x000005a000027945 */ /* 0x000fe20003800200 */
[----:B------:R-:W-:Y:S01]  /*2420*/  IMAD.MOV.U32 R23, RZ, RZ, RZ ;  /* 0x000000ffff177224 */ /* 0x000fe200078e00ff */
[----:B------:R-:W-:-:S07]  /*2430*/  CS2R R38, SRZ ;  /* 0x0000000000267805 */ /* 0x000fce000001ff00 */
.L_x_35:
[----:B------:R-:W-:Y:S01]  /*2440*/  R2UR UR4, R20 ;  /* 0x00000000140472ca */ /* 0x000fe200000e0000 */
[----:B------:R-:W-:Y:S01]  /*2450*/  IMAD.WIDE.U32 R32, R23, 0x8, R4 ;  /* 0x0000000817207825 */ /* 0x000fe200078e0004 */
[----:B------:R-:W-:-:S13]  /*2460*/  R2UR UR5, R21 ;  /* 0x00000000150572ca */ /* 0x000fda00000e0000 */
[----:B------:R-:W2:Y:S04]  /*2470*/  LD.E.64 R44, desc[UR4][R32.64] ;  /* 0x00000004202c7980 */ /* 0x000ea8000c101b00 */
[----:B------:R-:W3:Y:S04]  /*2480*/  LD.E.64 R46, desc[UR4][R32.64+0x8] ;  /* 0x00000804202e7980 */ /* 0x000ee8000c101b00 */
[----:B------:R-:W4:Y:S04]  /*2490*/  LD.E.64 R48, desc[UR4][R32.64+0x10] ;  /* 0x0000100420307980 */ /* 0x000f28000c101b00 */
[----:B------:R-:W5:Y:S04]  /*24a0*/  LD.E.64 R50, desc[UR4][R32.64+0x18] ;  /* 0x0000180420327980 */ /* 0x000f68000c101b00 */
[----:B------:R-:W5:Y:S04]  /*24b0*/  LD.E.64 R36, desc[UR4][R32.64+0x20] ;  /* 0x0000200420247980 */ /* 0x000f68000c101b00 */
[----:B------:R-:W5:Y:S04]  /*24c0*/  LD.E.64 R30, desc[UR4][R32.64+0x28] ;  /* 0x00002804201e7980 */ /* 0x000f68000c101b00 */
[----:B------:R-:W5:Y:S04]  /*24d0*/  LD.E.64 R2, desc[UR4][R32.64+0x30] ;  /* 0x0000300420027980 */ /* 0x000f68000c101b00 */
[----:B------:R-:W5:Y:S04]  /*24e0*/  LD.E.64 R28, desc[UR4][R32.64+0x38] ;  /* 0x00003804201c7980 */ /* 0x000f68000c101b00 */
[----:B------:R-:W5:Y:S04]  /*24f0*/  LD.E.64 R26, desc[UR4][R32.64+0x40] ;  /* 0x00004004201a7980 */ /* 0x000f68000c101b00 */
[----:B------:R-:W5:Y:S01]  /*2500*/  LD.E.64 R24, desc[UR4][R32.64+0x48] ;  /* 0x0000480420187980 */ /* 0x000f62000c101b00 */
[----:B--2---:R-:W-:-:S08]  /*2510*/  DADD R44, R44, -R38 ;  /* 0x000000002c2c7229 */ /* 0x004fd00000000826 */
[----:B------:R-:W-:-:S08]  /*2520*/  DADD R38, R44, R12 ;  /* 0x000000002c267229 */ /* 0x000fd0000000000c */
[----:B------:R-:W-:-:S08]  /*2530*/  DADD R12, R38, -R12 ;  /* 0x00000000260c7229 */ /* 0x000fd0000000080c */
[----:B------:R-:W-:Y:S02]  /*2540*/  DADD R44, -R44, R12 ;  /* 0x000000002c2c7229 */ /* 0x000fe4000000010c */
[----:B------:R-:W2:Y:S06]  /*2550*/  LD.E.64 R12, desc[UR4][R32.64+0x50] ;  /* 0x00005004200c7980 */ /* 0x000eac000c101b00 */
[----:B---3--:R-:W-:-:S08]  /*2560*/  DADD R44, -R44, R46 ;  /* 0x000000002c2c7229 */ /* 0x008fd0000000012e */
[----:B------:R-:W-:-:S08]  /*2570*/  DADD R46, R38, R44 ;  /* 0x00000000262e7229 */ /* 0x000fd0000000002c */
[----:B------:R-:W-:-:S08]  /*2580*/  DADD R38, -R38, R46 ;  /* 0x0000000026267229 */ /* 0x000fd0000000012e */
[----:B------:R-:W-:Y:S02]  /*2590*/  DADD R44, -R44, R38 ;  /* 0x000000002c2c7229 */ /* 0x000fe40000000126 */
[----:B------:R-:W3:Y:S06]  /*25a0*/  LD.E.64 R38, desc[UR4][R32.64+0x58] ;  /* 0x0000580420267980 */ /* 0x000eec000c101b00 */
[----:B----4-:R-:W-:-:S08]  /*25b0*/  DADD R44, -R44, R48 ;  /* 0x000000002c2c7229 */ /* 0x010fd00000000130 */
[----:B------:R-:W-:-:S08]  /*25c0*/  DADD R48, R46, R44 ;  /* 0x000000002e307229 */ /* 0x000fd0000000002c */
[----:B------:R-:W-:-:S08]  /*25d0*/  DADD R46, -R46, R48 ;  /* 0x000000002e2e7229 */ /* 0x000fd00000000130 */
[----:B------:R-:W-:Y:S01]  /*25e0*/  DADD R46, -R44, R46 ;  /* 0x000000002c2e7229 */ /* 0x000fe2000000012e */
[----:B------:R-:W4:Y:S07]  /*25f0*/  LD.E.64 R44, desc[UR4][R32.64+0x60] ;  /* 0x00006004202c7980 */ /* 0x000f2e000c101b00 */
[----:B-----5:R-:W-:-:S08]  /*2600*/  DADD R46, -R46, R50 ;  /* 0x000000002e2e7229 */ /* 0x020fd00000000132 */
[----:B------:R-:W-:-:S08]  /*2610*/  DADD R50, R48, R46 ;  /* 0x0000000030327229 */ /* 0x000fd0000000002e */
[----:B------:R-:W-:-:S08]  /*2620*/  DADD R48, -R48, R50 ;  /* 0x0000000030307229 */ /* 0x000fd00000000132 */
[----:B------:R-:W-:Y:S01]  /*2630*/  DADD R48, -R46, R48 ;  /* 0x000000002e307229 */ /* 0x000fe20000000130 */
[----:B------:R-:W5:Y:S07]  /*2640*/  LD.E.64 R46, desc[UR4][R32.64+0x68] ;  /* 0x00006804202e7980 */ /* 0x000f6e000c101b00 */
[----:B------:R-:W-:-:S08]  /*2650*/  DADD R36, -R48, R36 ;  /* 0x0000000030247229 */ /* 0x000fd00000000124 */
        /* <DEDUP_REMOVED lines=8> */
[----:B------:R-:W5:Y:S01]  /*26e0*/  LD.E.64 R30, desc[UR4][R32.64+0x78] ;  /* 0x00007804201e7980 */ /* 0x000f62000c101b00 */
[----:B------:R-:W-:-:S06]  /*26f0*/  VIADD R23, R23, 0x10 ;  /* 0x0000001017177836 */ /* 0x000fcc0000000000 */
[----:B------:R-:W-:-:S08]  /*2700*/  DADD R2, -R48, R2 ;  /* 0x0000000030027229 */ /* 0x000fd00000000102 */
[----:B------:R-:W-:-:S08]  /*2710*/  DADD R48, R50, R2 ;  /* 0x0000000032307229 */ /* 0x000fd00000000002 */
[----:B------:R-:W-:-:S08]  /*2720*/  DADD R50, -R50, R48 ;  /* 0x0000000032327229 */ /* 0x000fd00000000130 */
[----:B------:R-:W-:-:S08]  /*2730*/  DADD R50, -R2, R50 ;  /* 0x0000000002327229 */ /* 0x000fd00000000132 */
        /* <DEDUP_REMOVED lines=12> */
[----:B--2---:R-:W-:-:S08]  /*2800*/  DADD R12, -R28, R12 ;  /* 0x000000001c0c7229 */ /* 0x004fd0000000010c */
[----:B------:R-:W-:-:S08]  /*2810*/  DADD R2, R24, R12 ;  /* 0x0000000018027229 */ /* 0x000fd0000000000c */
[----:B------:R-:W-:-:S08]  /*2820*/  DADD R24, -R24, R2 ;  /* 0x0000000018187229 */ /* 0x000fd00000000102 */
[----:B------:R-:W-:-:S08]  /*2830*/  DADD R24, -R12, R24 ;  /* 0x000000000c187229 */ /* 0x000fd00000000118 */
[----:B---3--:R-:W-:-:S08]  /*2840*/  DADD R24, -R24, R38 ;  /* 0x0000000018187229 */ /* 0x008fd00000000126 */
[----:B------:R-:W-:-:S08]  /*2850*/  DADD R12, R2, R24 ;  /* 0x00000000020c7229 */ /* 0x000fd00000000018 */
[----:B------:R-:W-:-:S08]  /*2860*/  DADD R2, -R2, R12 ;  /* 0x0000000002027229 */ /* 0x000fd0000000010c */
[----:B------:R-:W-:-:S08]  /*2870*/  DADD R2, -R24, R2 ;  /* 0x0000000018027229 */ /* 0x000fd00000000102 */
[----:B----4-:R-:W-:-:S08]  /*2880*/  DADD R2, -R2, R44 ;  /* 0x0000000002027229 */ /* 0x010fd0000000012c */
[----:B------:R-:W-:-:S08]  /*2890*/  DADD R24, R12, R2 ;  /* 0x000000000c187229 */ /* 0x000fd00000000002 */
[----:B------:R-:W-:-:S08]  /*28a0*/  DADD R12, -R12, R24 ;  /* 0x000000000c0c7229 */ /* 0x000fd00000000118 */
[----:B------:R-:W-:-:S08]  /*28b0*/  DADD R12, -R2, R12 ;  /* 0x00000000020c7229 */ /* 0x000fd0000000010c */
[----:B-----5:R-:W-:-:S08]  /*28c0*/  DADD R12, -R12, R46 ;  /* 0x000000000c0c7229 */ /* 0x020fd0000000012e */
[----:B------:R-:W-:-:S08]  /*28d0*/  DADD R2, R24, R12 ;  /* 0x0000000018027229 */ /* 0x000fd0000000000c */
[----:B------:R-:W-:-:S08]  /*28e0*/  DADD R24, -R24, R2 ;  /* 0x0000000018187229 */ /* 0x000fd00000000102 */
[----:B------:R-:W-:-:S08]  /*28f0*/  DADD R24, -R12, R24 ;  /* 0x000000000c187229 */ /* 0x000fd00000000118 */
[----:B------:R-:W-:-:S08]  /*2900*/  DADD R24, -R24, R36 ;  /* 0x0000000018187229 */ /* 0x000fd00000000124 */
[----:B------:R-:W-:-:S08]  /*2910*/  DADD R26, R2, R24 ;  /* 0x00000000021a7229 */ /* 0x000fd00000000018 */
[----:B------:R-:W-:-:S08]  /*2920*/  DADD R2, -R2, R26 ;  /* 0x0000000002027229 */ /* 0x000fd0000000011a */
[----:B------:R-:W-:Y:S01]  /*2930*/  DADD R2, -R24, R2 ;  /* 0x0000000018027229 */ /* 0x000fe20000000102 */
[----:B------:R-:W-:-:S04]  /*2940*/  LOP3.LUT R24, R22, 0x7ffffff0, RZ, 0xc0, !PT ;  /* 0x7ffffff016187812 */ /* 0x000fc800078ec0ff */
[----:B------:R-:W-:-:S03]  /*2950*/  ISETP.NE.AND P0, PT, R23, R24, PT ;  /* 0x000000181700720c */ /* 0x000fc60003f05270 */
[----:B------:R-:W-:-:S08]  /*2960*/  DADD R2, -R2, R30 ;  /* 0x0000000002027229 */ /* 0x000fd0000000011e */
[----:B------:R-:W-:-:S08]  /*2970*/  DADD R12, R26, R2 ;  /* 0x000000001a0c7229 */ /* 0x000fd00000000002 */
[----:B------:R-:W-:-:S08]  /*2980*/  DADD R26, -R26, R12 ;  /* 0x000000001a1a7229 */ /* 0x000fd0000000010c */
[----:B------:R-:W-:Y:S01]  /*2990*/  DADD R38, -R2, R26 ;  /* 0x0000000002267229 */ /* 0x000fe2000000011a */
[----:B------:R-:W-:Y:S10]  /*29a0*/  @P0 BRA `(.L_x_35) ;  /* 0xfffffff800a40947 */ /* 0x000ff4000383ffff */
[----:B------:R-:W-:Y:S05]  /*29b0*/  BSYNC.RECONVERGENT B2 ;  /* 0x0000000000027941 */ /* 0x000fea0003800200 */
.L_x_34:
[----:B------:R-:W-:-:S07]  /*29c0*/  IMAD.MOV.U32 R23, RZ, RZ, R24 ;  /* 0x000000ffff177224 */ /* 0x000fce00078e0018 */
.L_x_33:
[----:B------:R-:W-:Y:S01]  /*29d0*/  ISETP.NE.AND P0, PT, R41, RZ, PT ;  /* 0x000000ff2900720c */ /* 0x000fe20003f05270 */
[----:B------:R-:W-:-:S12]  /*29e0*/  VIADD R46, R40, 0xffffffff ;  /* 0xffffffff282e7836 */ /* 0x000fd80000000000 */
[----:B------:R-:W-:Y:S05]  /*29f0*/  @!P0 BRA `(.L_x_36) ;  /* 0x0000000400988947 */ /* 0x000fea0003800000 */
[----:B------:R-:W-:Y:S01]  /*2a00*/  VIADD R2, R41, 0xffffffff ;  /* 0xffffffff29027836 */ /* 0x000fe20000000000 */
[----:B------:R-:W-:-:S04]  /*2a10*/  ISETP.NE.AND P1, PT, R40, RZ, PT ;  /* 0x000000ff2800720c */ /* 0x000fc80003f25270 */
[----:B------:R-:W-:-:S13]  /*2a20*/  ISETP.GE.U32.AND P0, PT, R2, 0x7, PT ;  /* 0x000000070200780c */ /* 0x000fda0003f06070 */
[----:B------:R-:W-:Y:S05]  /*2a30*/  @!P0 BRA `(.L_x_37) ;  /* 0x0000000000b08947 */ /* 0x000fea0003800000 */
        /* <DEDUP_REMOVED lines=10> */
[----:B------:R0:W5:Y:S01]  /*2ae0*/  LD.E.64 R26, desc[UR4][R28.64+0x38] ;  /* 0x000038041c1a7980 */ /* 0x000162000c101b00 */
[----:B------:R-:W-:Y:S01]  /*2af0*/  VIADD R23, R23, 0x8 ;  /* 0x0000000817177836 */ /* 0x000fe20000000000 */
        /* <DEDUP_REMOVED lines=13> */
[----:B0-----:R-:W-:-:S08]  /*2bd0*/  DADD R28, R12, R30 ;  /* 0x000000000c1c7229 */ /* 0x001fd0000000001e */
        /* <DEDUP_REMOVED lines=17> */
[----:B------:R-:W-:-:S11]  /*2cf0*/  DADD R38, -R26, R24 ;  /* 0x000000001a267229 */ /* 0x000fd60000000118 */
.L_x_37:
[----:B------:R-:W-:Y:S05]  /*2d00*/  @!P1 BRA `(.L_x_36) ;  /* 0x0000000000d49947 */ /* 0x000fea0003800000 */
[----:B------:R-:W-:Y:S02]  /*2d10*/  ISETP.GE.U32.AND P0, PT, R46, 0x3, PT ;  /* 0x000000032e00780c */ /* 0x000fe40003f06070 */
[----:B------:R-:W-:-:S11]  /*2d20*/  ISETP.NE.AND P1, PT, R35, RZ, PT ;  /* 0x000000ff2300720c */ /* 0x000fd60003f25270 */
[----:B------:R-:W-:Y:S05]  /*2d30*/  @!P0 BRA `(.L_x_38) ;  /* 0x0000000000608947 */ /* 0x000fea0003800000 */
[----:B------:R-:W-:Y:S01]  /*2d40*/  R2UR UR4, R20 ;  /* 0x00000000140472ca */ /* 0x000fe200000e0000 */
[----:B------:R-:W-:Y:S01]  /*2d50*/  IMAD.WIDE.U32 R2, R23, 0x8, R4 ;  /* 0x0000000817027825 */ /* 0x000fe200078e0004 */
[----:B------:R-:W-:-:S13]  /*2d60*/  R2UR UR5, R21 ;  /* 0x00000000150572ca */ /* 0x000fda00000e0000 */
[----:B------:R-:W2:Y:S04]  /*2d70*/  LD.E.64 R24, desc[UR4][R2.64] ;  /* 0x0000000402187980 */ /* 0x000ea8000c101b00 */
[----:B------:R-:W3:Y:S04]  /*2d80*/  LD.E.64 R28, desc[UR4][R2.64+0x8] ;  /* 0x00000804021c7980 */ /* 0x000ee8000c101b00 */
[----:B------:R-:W4:Y:S04]  /*2d90*/  LD.E.64 R30, desc[UR4][R2.64+0x10] ;  /* 0x00001004021e7980 */ /* 0x000f28000c101b00 */
[----:B------:R-:W5:Y:S01]  /*2da0*/  LD.E.64 R32, desc[UR4][R2.64+0x18] ;  /* 0x0000180402207980 */ /* 0x000f62000c101b00 */
        /* <DEDUP_REMOVED lines=16> */
[----:B------:R-:W-:-:S11]  /*2eb0*/  DADD R38, -R24, R28 ;  /* 0x0000000018267229 */ /* 0x000fd6000000011c */
.L_x_38:
[----:B------:R-:W-:Y:S05]  /*2ec0*/  @!P1 BRA `(.L_x_36) ;  /* 0x0000000000649947 */ /* 0x000fea0003800000 */
[----:B------:R-:W-:Y:S01]  /*2ed0*/  R2UR UR4, R20 ;  /* 0x00000000140472ca */ /* 0x000fe200000e0000 */
[----:B------:R-:W-:Y:S01]  /*2ee0*/  IMAD.WIDE.U32 R28, R23, 0x8, R4 ;  /* 0x00000008171c7825 */ /* 0x000fe200078e0004 */
[----:B------:R-:W-:-:S13]  /*2ef0*/  R2UR UR5, R21 ;  /* 0x00000000150572ca */ /* 0x000fda00000e0000 */
[----:B------:R-:W2:Y:S01]  /*2f00*/  LD.E.64 R2, desc[UR4][R28.64] ;  /* 0x000000041c027980 */ /* 0x000ea2000c101b00 */
[----:B------:R-:W-:Y:S01]  /*2f10*/  ISETP.NE.AND P0, PT, R35, 0x1, PT ;  /* 0x000000012300780c */ /* 0x000fe20003f05270 */
[----:B--2---:R-:W-:-:S08]  /*2f20*/  DADD R2, R2, -R38 ;  /* 0x0000000002027229 */ /* 0x004fd00000000826 */
[----:B------:R-:W-:-:S08]  /*2f30*/  DADD R24, R12, R2 ;  /* 0x000000000c187229 */ /* 0x000fd00000000002 */
[----:B------:R-:W-:-:S08]  /*2f40*/  DADD R12, -R12, R24 ;  /* 0x000000000c0c7229 */ /* 0x000fd00000000118 */
[----:B------:R-:W-:Y:S01]  /*2f50*/  DADD R30, -R2, R12 ;  /* 0x00000000021e7229 */ /* 0x000fe2000000010c */
[----:B------:R-:W-:Y:S02]  /*2f60*/  IMAD.MOV.U32 R12, RZ, RZ, R24 ;  /* 0x000000ffff0c7224 */ /* 0x000fe400078e0018 */
[----:B------:R-:W-:Y:S01]  /*2f70*/  IMAD.MOV.U32 R13, RZ, RZ, R25 ;  /* 0x000000ffff0d7224 */ /* 0x000fe200078e0019 */
[----:B------:R-:W-:Y:S07]  /*2f80*/  @!P0 BRA `(.L_x_36) ;  /* 0x0000000000348947 */ /* 0x000fee0003800000 */
[----:B------:R-:W-:Y:S02]  /*2f90*/  R2UR UR4, R20 ;  /* 0x00000000140472ca */ /* 0x000fe400000e0000 */
[----:B------:R-:W-:Y:S02]  /*2fa0*/  R2UR UR5, R21 ;  /* 0x00000000150572ca */ /* 0x000fe400000e0000 */
[----:B------:R-:W-:-:S11]  /*2fb0*/  ISETP.NE.AND P0, PT, R35, 0x2, PT ;  /* 0x000000022300780c */ /* 0x000fd60003f05270 */
[----:B------:R-:W2:Y:S02]  /*2fc0*/  LD.E.64 R2, desc[UR4][R28.64+0x8] ;  /* 0x000008041c027980 */ /* 0x000ea4000c101b00 */
[----:B------:R-:W-:Y:S02]  /*2fd0*/  @P0 R2UR UR4, R20 ;  /* 0x00000000140402ca */ /* 0x000fe400000e0000 */
[----:B------:R-:W-:-:S13]  /*2fe0*/  @P0 R2UR UR5, R21 ;  /* 0x00000000150502ca */ /* 0x000fda00000e0000 */
[----:B------:R-:W3:Y:S01]  /*2ff0*/  @P0 LD.E.64 R26, desc[UR4][R28.64+0x10] ;  /* 0x000010041c1a0980 */ /* 0x000ee2000c101b00 */
[----:B--2---:R-:W-:-:S08]  /*3000*/  DADD R2, -R30, R2 ;  /* 0x000000001e027229 */ /* 0x004fd00000000102 */
[----:B------:R-:W-:-:S08]  /*3010*/  DADD R12, R24, R2 ;  /* 0x00000000180c7229 */ /* 0x000fd00000000002 */
[----:B------:R-:W-:-:S08]  /*3020*/  DADD R24, -R24, R12 ;  /* 0x0000000018187229 */ /* 0x000fd0000000010c */
[----:B------:R-:W-:-:S08]  /*3030*/  DADD R24, -R2, R24 ;  /* 0x0000000002187229 */ /* 0x000fd00000000118 */
[----:B---3--:R-:W-:-:S08]  /*3040*/  @P0 DADD R26, -R24, R26 ;  /* 0x00000000181a0229 */ /* 0x008fd0000000011a */
[----:B------:R-:W-:-:S11]  /*3050*/  @P0 DADD R12, R12, R26 ;  /* 0x000000000c0c0229 */ /* 0x000fd6000000001a */
.L_x_36:
[----:B------:R-:W0:Y:S01]  /*3060*/  LDC.64 R2, c[0x0][0x3c8] ;  /* 0x0000f200ff027b82 */ /* 0x000e220000000a00 */
[----:B------:R-:W-:Y:S01]  /*3070*/  R2UR UR4, R20 ;  /* 0x00000000140472ca */ /* 0x000fe200000e0000 */
[----:B------:R-:W-:Y:S01]  /*3080*/  IMAD R23, R0, R22, R17 ;  /* 0x0000001600177224 */ /* 0x000fe200078e0211 */
[----:B------:R-:W-:Y:S01]  /*3090*/  R2UR UR5, R21 ;  /* 0x00000000150572ca */ /* 0x000fe200000e0000 */
[----:B------:R-:W-:Y:S01]  /*30a0*/  IMAD.MOV.U32 R45, RZ, RZ, RZ ;  /* 0x000000ffff2d7224 */ /* 0x000fe200078e00ff */
[----:B------:R-:W-:Y:S01]  /*30b0*/  ISETP.GE.U32.AND P0, PT, R42, 0x7, PT ;  /* 0x000000072a00780c */ /* 0x000fe20003f06070 */
[----:B0-----:R-:W-:-:S10]  /*30c0*/  IMAD.WIDE R2, R23, 0x8, R2 ;  /* 0x0000000817027825 */ /* 0x001fd400078e0202 */
[----:B------:R0:W-:Y:S02]  /*30d0*/  STG.E.64 desc[UR4][R2.64], R12 ;  /* 0x0000000c02007986 */ /* 0x0001e4000c101b04 */
[----:B------:R-:W-:Y:S05]  /*30e0*/  @!P0 BRA `(.L_x_39) ;  /* 0x0000000c00d88947 */ /* 0x000fea0003800000 */
[----:B------:R-:W-:Y:S01]  /*30f0*/  BSSY.RECONVERGENT B3, `(.L_x_40) ;  /* 0x00000f4000037945 */ /* 0x000fe20003800200 */
[----:B------:R-:W-:-:S07]  /*3100*/  IMAD.MOV.U32 R45, RZ, RZ, RZ ;  /* 0x000000ffff2d7224 */ /* 0x000fce00078e00ff */
.L_x_57:
[----:B------:R-:W-:Y:S01]  /*3110*/  R2UR UR4, R20 ;  /* 0x00000000140472ca */ /* 0x000fe200000e0000 */
[----:B------:R-:W-:Y:S01]  /*3120*/  IMAD.WIDE.U32 R38, R45, 0x8, R4 ;  /* 0x000000082d267825 */ /* 0x000fe200078e0004 */
[----:B------:R-:W-:-:S13]  /*3130*/  R2UR UR5, R21 ;  /* 0x00000000150572ca */ /* 0x000fda00000e0000 */
[----:B0-2---:R-:W1:Y:S01]  /*3140*/  LD.E.64 R2, desc[UR4][R38.64] ;  /* 0x0000000426027980 */ /* 0x005e62000c101b00 */
[----:B------:R-:W0:Y:S01]  /*3150*/  MUFU.RCP64H R23, R13 ;  /* 0x0000000d00177308 */ /* 0x000e220000001800 */
[----:B------:R-:W-:Y:S01]  /*3160*/  IMAD.MOV.U32 R22, RZ, RZ, 0x1 ;  /* 0x00000001ff167424 */ /* 0x000fe200078e00ff */
[----:B------:R-:W-:Y:S05]  /*3170*/  BSSY.RECONVERGENT B4, `(.L_x_41) ;  /* 0x0000016000047945 */ /* 0x000fea0003800200 */
[----:B0-----:R-:W-:-:S08]  /*3180*/  DFMA R24, R22, -R12, 1 ;  /* 0x3ff000001618742b */ /* 0x001fd0000000080c */
[----:B------:R-:W-:-:S08]  /*3190*/  DFMA R24, R24, R24, R24 ;  /* 0x000000181818722b */ /* 0x000fd00000000018 */
[----:B------:R-:W-:-:S08]  /*31a0*/  DFMA R24, R22, R24, R22 ;  /* 0x000000181618722b */ /* 0x000fd00000000016 */
[----:B------:R-:W-:-:S08]  /*31b0*/  DFMA R22, R24, -R12, 1 ;  /* 0x3ff000001816742b */ /* 0x000fd0000000080c */
[----:B------:R-:W-:Y:S02]  /*31c0*/  DFMA R22, R24, R22, R24 ;  /* 0x000000161816722b */ /* 0x000fe40000000018 */
[----:B-1----:R-:W-:-:S08]  /*31d0*/  DMUL R26, R6, R2 ;  /* 0x00000002061a7228 */ /* 0x002fd00000000000 */
[----:B------:R-:W-:Y:S02]  /*31e0*/  DMUL R2, R26, R22 ;  /* 0x000000161a027228 */ /* 0x000fe40000000000 */
[----:B------:R-:W-:-:S06]  /*31f0*/  FSETP.GEU.AND P1, PT, |R27|, 6.5827683646048100446e-37, PT ;  /* 0x036000001b00780b */ /* 0x000fcc0003f2e200 */
[----:B------:R-:W-:-:S08]  /*3200*/  DFMA R24, R2, -R12, R26 ;  /* 0x8000000c0218722b */ /* 0x000fd0000000001a */
[----:B------:R-:W-:-:S10]  /*3210*/  DFMA R2, R22, R24, R2 ;  /* 0x000000181602722b */ /* 0x000fd40000000002 */
[----:B------:R-:W-:-:S05]  /*3220*/  FFMA R22, RZ, R13, R3 ;  /* 0x0000000dff167223 */ /* 0x000fca0000000003 */
[----:B------:R-:W-:-:S13]  /*3230*/  FSETP.GT.AND P0, PT, |R22|, 1.469367938527859385e-39, PT ;  /* 0x001000001600780b */ /* 0x000fda0003f04200 */
[----:B------:R-:W-:Y:S05]  /*3240*/  @P0 BRA P1, `(.L_x_42) ;  /* 0x0000000000200947 */ /* 0x000fea0000800000 */
[----:B------:R-:W-:Y:S01]  /*3250*/  IMAD.MOV.U32 R24, RZ, RZ, R26 ;  /* 0x000000ffff187224 */ /* 0x000fe200078e001a */
[----:B------:R-:W-:Y:S01]  /*3260*/  MOV R34, 0x32b0 ;  /* 0x000032b000227802 */ /* 0x000fe20000000f00 */
[----:B------:R-:W-:Y:S02]  /*3270*/  IMAD.MOV.U32 R25, RZ, RZ, R27 ;  /* 0x000000ffff197224 */ /* 0x000fe400078e001b */
[----:B------:R-:W-:Y:S02]  /*3280*/  IMAD.MOV.U32 R22, RZ, RZ, R12 ;  /* 0x000000ffff167224 */ /* 0x000fe400078e000c */
[----:B------:R-:W-:-:S07]  /*3290*/  IMAD.MOV.U32 R23, RZ, RZ, R13 ;  /* 0x000000ffff177224 */ /* 0x000fce00078e000d */
[----:B------:R-:W-:Y:S05]  /*32a0*/  CALL.REL.NOINC `($__internal_1_$__cuda_sm20_div_rn_f64_full) ;  /* 0x0000004c00f87944 */ /* 0x000fea0003c00000 */
[----:B------:R-:W-:Y:S02]  /*32b0*/  IMAD.MOV.U32 R2, RZ, RZ, R28 ;  /* 0x000000ffff027224 */ /* 0x000fe400078e001c */
[----:B------:R-:W-:-:S07]  /*32c0*/  IMAD.MOV.U32 R3, RZ, RZ, R29 ;  /* 0x000000ffff037224 */ /* 0x000fce00078e001d */
.L_x_42:
[----:B------:R-:W-:Y:S05]  /*32d0*/  BSYNC.RECONVERGENT B4 ;  /* 0x0000000000047941 */ /* 0x000fea0003800200 */
.L_x_41:
[----:B------:R-:W0:Y:S01]  /*32e0*/  LDC.64 R32, c[0x0][0x380] ;  /* 0x0000e000ff207b82 */ /* 0x000e220000000a00 */
[----:B------:R-:W1:Y:S01]  /*32f0*/  LDCU UR4, c[0x0][0x390] ;  /* 0x00007200ff0477ac */ /* 0x000e620008000800 */
[C---:B------:R-:W-:Y:S02]  /*3300*/  R2UR UR6, R20.reuse ;  /* 0x00000000140672ca */ /* 0x040fe400000e0000 */
[C---:B------:R-:W-:Y:S02]  /*3310*/  R2UR UR7, R21.reuse ;  /* 0x00000000150772ca */ /* 0x040fe400000e0000 */
[----:B------:R-:W-:Y:S02]  /*3320*/  R2UR UR8, R20 ;  /* 0x00000000140872ca */ /* 0x000fe400000e0000 */
[----:B------:R-:W-:Y:S01]  /*3330*/  R2UR UR9, R21 ;  /* 0x00000000150972ca */ /* 0x000fe200000e0000 */
[----:B-1----:R-:W-:-:S04]  /*3340*/  IMAD R23, R14, UR4, R45 ;  /* 0x000000040e177c24 */ /* 0x002fc8000f8e022d */
[----:B0-----:R-:W-:-:S05]  /*3350*/  IMAD.WIDE R32, R23, 0x8, R32 ;  /* 0x0000000817207825 */ /* 0x001fca00078e0220 */
[----:B------:R0:W-:Y:S04]  /*3360*/  STG.E.64 desc[UR6][R32.64], R2 ;  /* 0x0000000220007986 */ /* 0x0001e8000c101b06 */
[----:B------:R-:W2:Y:S01]  /*3370*/  LD.E.64 R22, desc[UR8][R38.64+0x8] ;  /* 0x0000080826167980 */ /* 0x000ea2000c101b00 */
[----:B------:R-:W1:Y:S01]  /*3380*/  MUFU.RCP64H R25, R13 ;  /* 0x0000000d00197308 */ /* 0x000e620000001800 */
[----:B------:R-:W-:Y:S01]  /*3390*/  IMAD.MOV.U32 R24, RZ, RZ, 0x1 ;  /* 0x00000001ff187424 */ /* 0x000fe200078e00ff */
[----:B------:R-:W-:Y:S05]  /*33a0*/  BSSY.RECONVERGENT B4, `(.L_x_43) ;  /* 0x0000014000047945 */ /* 0x000fea0003800200 */
[----:B-1----:R-:W-:-:S08]  /*33b0*/  DFMA R26, R24, -R12, 1 ;  /* 0x3ff00000181a742b */ /* 0x002fd0000000080c */
[----:B------:R-:W-:-:S08]  /*33c0*/  DFMA R26, R26, R26, R26 ;  /* 0x0000001a1a1a722b */ /* 0x000fd0000000001a */
[----:B------:R-:W-:-:S08]  /*33d0*/  DFMA R26, R24, R26, R24 ;  /* 0x0000001a181a722b */ /* 0x000fd00000000018 */
[----:B------:R-:W-:-:S08]  /*33e0*/  DFMA R28, R26, -R12, 1 ;  /* 0x3ff000001a1c742b */ /* 0x000fd0000000080c */
[----:B------:R-:W-:Y:S02]  /*33f0*/  DFMA R28, R26, R28, R26 ;  /* 0x0000001c1a1c722b */ /* 0x000fe4000000001a */
[----:B--2---:R-:W-:-:S08]  /*3400*/  DMUL R24, R6, R22 ;  /* 0x0000001606187228 */ /* 0x004fd00000000000 */
[----:B------:R-:W-:Y:S02]  /*3410*/  DMUL R22, R28, R24 ;  /* 0x000000181c167228 */ /* 0x000fe40000000000 */
[----:B------:R-:W-:-:S06]  /*3420*/  FSETP.GEU.AND P1, PT, |R25|, 6.5827683646048100446e-37, PT ;  /* 0x036000001900780b */ /* 0x000fcc0003f2e200 */
[----:B0-----:R-:W-:-:S08]  /*3430*/  DFMA R2, R22, -R12, R24 ;  /* 0x8000000c1602722b */ /* 0x001fd00000000018 */
[----:B------:R-:W-:-:S10]  /*3440*/  DFMA R2, R28, R2, R22 ;  /* 0x000000021c02722b */ /* 0x000fd40000000016 */
[----:B------:R-:W-:-:S05]  /*3450*/  FFMA R22, RZ, R13, R3 ;  /* 0x0000000dff167223 */ /* 0x000fca0000000003 */
[----:B------:R-:W-:-:S13]  /*3460*/  FSETP.GT.AND P0, PT, |R22|, 1.469367938527859385e-39, PT ;  /* 0x001000001600780b */ /* 0x000fda0003f04200 */
[----:B------:R-:W-:Y:S05]  /*3470*/  @P0 BRA P1, `(.L_x_44) ;  /* 0x0000000000180947 */ /* 0x000fea0000800000 */
[----:B------:R-:W-:Y:S01]  /*3480*/  IMAD.MOV.U32 R22, RZ, RZ, R12 ;  /* 0x000000ffff167224 */ /* 0x000fe200078e000c */
[----:B------:R-:W-:Y:S01]  /*3490*/  MOV R34, 0x34c0 ;  /* 0x000034c000227802 */ /* 0x000fe20000000f00 */
[----:B------:R-:W-:-:S07]  /*34a0*/  IMAD.MOV.U32 R23, RZ, RZ, R13 ;  /* 0x000000ffff177224 */ /* 0x000fce00078e000d */
[----:B------:R-:W-:Y:S05]  /*34b0*/  CALL.REL.NOINC `($__internal_1_$__cuda_sm20_div_rn_f64_full) ;  /* 0x0000004c00747944 */ /* 0x000fea0003c00000 */
[----:B------:R-:W-:Y:S02]  /*34c0*/  IMAD.MOV.U32 R2, RZ, RZ, R28 ;  /* 0x000000ffff027224 */ /* 0x000fe400078e001c */
[----:B------:R-:W-:-:S07]  /*34d0*/  IMAD.MOV.U32 R3, RZ, RZ, R29 ;  /* 0x000000ffff037224 */ /* 0x000fce00078e001d */
.L_x_44:
[----:B------:R-:W-:Y:S05]  /*34e0*/  BSYNC.RECONVERGENT B4 ;  /* 0x0000000000047941 */ /* 0x000fea0003800200 */
.L_x_43:
[C---:B------:R-:W-:Y:S02]  /*34f0*/  R2UR UR4, R20.reuse ;  /* 0x00000000140472ca */ /* 0x040fe400000e0000 */
[C---:B------:R-:W-:Y:S02]  /*3500*/  R2UR UR5, R21.reuse ;  /* 0x00000000150572ca */ /* 0x040fe400000e0000 */
[----:B------:R-:W-:Y:S02]  /*3510*/  R2UR UR6, R20 ;  /* 0x00000000140672ca */ /* 0x000fe400000e0000 */
[----:B------:R-:W-:-:S09]  /*3520*/  R2UR UR7, R21 ;  /* 0x00000000150772ca */ /* 0x000fd200000e0000 */
        /* <DEDUP_REMOVED lines=24> */
.L_x_46:
[----:B------:R-:W-:Y:S05]  /*36b0*/  BSYNC.RECONVERGENT B4 ;  /* 0x0000000000047941 */ /* 0x000fea0003800200 */
.L_x_45:
        /* <DEDUP_REMOVED lines=28> */
.L_x_48:
[----:B------:R-:W-:Y:S05]  /*3880*/  BSYNC.RECONVERGENT B4 ;  /* 0x0000000000047941 */ /* 0x000fea0003800200 */
.L_x_47:
        /* <DEDUP_REMOVED lines=28> */
.L_x_50:
[----:B------:R-:W-:Y:S05]  /*3a50*/  BSYNC.RECONVERGENT B4 ;  /* 0x0000000000047941 */ /* 0x000fea0003800200 */
.L_x_49:
        /* <DEDUP_REMOVED lines=28> */
.L_x_52:
[----:B------:R-:W-:Y:S05]  /*3c20*/  BSYNC.RECONVERGENT B4 ;  /* 0x0000000000047941 */ /* 0x000fea0003800200 */
.L_x_51:
        /* <DEDUP_REMOVED lines=28> */
.L_x_54:
[----:B------:R-:W-:Y:S05]  /*3df0*/  BSYNC.RECONVERGENT B4 ;  /* 0x0000000000047941 */ /* 0x000fea0003800200 */
.L_x_53:
        /* <DEDUP_REMOVED lines=28> */
.L_x_56:
[----:B------:R-:W-:Y:S05]  /*3fc0*/  BSYNC.RECONVERGENT B4 ;  /* 0x0000000000047941 */ /* 0x000fea0003800200 */
.L_x_55:
[----:B------:R-:W-:Y:S01]  /*3fd0*/  VIADD R45, R45, 0x8 ;  /* 0x000000082d2d7836 */ /* 0x000fe20000000000 */
[----:B------:R-:W-:Y:S02]  /*3fe0*/  R2UR UR4, R20 ;  /* 0x00000000140472ca */ /* 0x000fe400000e0000 */
[----:B------:R-:W-:Y:S02]  /*3ff0*/  R2UR UR5, R21 ;  /* 0x00000000150572ca */ /* 0x000fe400000e0000 */
[----:B------:R-:W-:-:S11]  /*4000*/  ISETP.NE.AND P0, PT, R45, R18, PT ;  /* 0x000000122d00720c */ /* 0x000fd60003f05270 */
[----:B------:R2:W-:Y:S02]  /*4010*/  STG.E.64 desc[UR4][R32.64+0x38], R2 ;  /* 0x0000380220007986 */ /* 0x0005e4000c101b04 */
[----:B------:R-:W-:Y:S05]  /*4020*/  @P0 BRA `(.L_x_57) ;  /* 0xfffffff000380947 */ /* 0x000fea000383ffff */
[----:B------:R-:W-:Y:S05]  /*4030*/  BSYNC.RECONVERGENT B3 ;  /* 0x0000000000037941 */ /* 0x000fea0003800200 */
.L_x_40:
[----:B------:R-:W-:-:S07]  /*4040*/  IMAD.MOV.U32 R45, RZ, RZ, R18 ;  /* 0x000000ffff2d7224 */ /* 0x000fce00078e0012 */
.L_x_39:
[----:B------:R-:W-:-:S13]  /*4050*/  ISETP.NE.AND P0, PT, R40, RZ, PT ;  /* 0x000000ff2800720c */ /* 0x000fda0003f05270 */
[----:B------:R-:W-:Y:S05]  /*4060*/  @!P0 BRA `(.L_x_58) ;  /* 0x0000000c00a08947 */ /* 0x000fea0003800000 */
[----:B------:R-:W-:-:S13]  /*4070*/  ISETP.GE.U32.AND P0, PT, R46, 0x3, PT ;  /* 0x000000032e00780c */ /* 0x000fda0003f06070 */
[----:B------:R-:W-:Y:S05]  /*4080*/  @!P0 BRA `(.L_x_59) ;  /* 0x0000000400e88947 */ /* 0x000fea0003800000 */
        /* <DEDUP_REMOVED lines=26> */
.L_x_61:
[----:B------:R-:W-:Y:S05]  /*4230*/  BSYNC.RECONVERGENT B3 ;  /* 0x0000000000037941 */ /* 0x000fea0003800200 */
.L_x_60:
        /* <DEDUP_REMOVED lines=32> */
.L_x_63:
[----:B------:R-:W-:Y:S05]  /*4440*/  BSYNC.RECONVERGENT B3 ;  /* 0x0000000000037941 */ /* 0x000fea0003800200 */
.L_x_62:
        /* <DEDUP_REMOVED lines=28> */
.L_x_65:
[----:B------:R-:W-:Y:S05]  /*4610*/  BSYNC.RECONVERGENT B3 ;  /* 0x0000000000037941 */ /* 0x000fea0003800200 */
.L_x_64:
        /* <DEDUP_REMOVED lines=28> */
.L_x_67:
[----:B------:R-:W-:Y:S05]  /*47e0*/  BSYNC.RECONVERGENT B3 ;  /* 0x0000000000037941 */ /* 0x000fea0003800200 */
.L_x_66:
[----:B------:R-:W-:Y:S01]  /*47f0*/  R2UR UR4, R20 ;  /* 0x00000000140472ca */ /* 0x000fe200000e0000 */
[----:B------:R-:W-:Y:S01]  /*4800*/  VIADD R45, R45, 0x4 ;  /* 0x000000042d2d7836 */ /* 0x000fe20000000000 */
[----:B------:R-:W-:-:S13]  /*4810*/  R2UR UR5, R21 ;  /* 0x00000000150572ca */ /* 0x000fda00000e0000 */
[----:B------:R3:W-:Y:S02]  /*4820*/  STG.E.64 desc[UR4][R32.64+0x18], R2 ;  /* 0x0000180220007986 */ /* 0x0007e4000c101b04 */
.L_x_59:
[----:B------:R-:W-:-:S13]  /*4830*/  ISETP.NE.AND P0, PT, R35, RZ, PT ;  /* 0x000000ff2300720c */ /* 0x000fda0003f05270 */
[----:B------:R-:W-:Y:S05]  /*4840*/  @!P0 BRA `(.L_x_58) ;  /* 0x0000000400a88947 */ /* 0x000fea0003800000 */
[----:B------:R-:W-:-:S13]  /*4850*/  ISETP.NE.AND P0, PT, R35, 0x1, PT ;  /* 0x000000012300780c */ /* 0x000fda0003f05270 */
[----:B------:R-:W-:Y:S05]  /*4860*/  @!P0 BRA `(.L_x_68) ;  /* 0x0000000400008947 */ /* 0x000fea0003800000 */
[----:B------:R-:W-:Y:S01]  /*4870*/  R2UR UR4, R20 ;  /* 0x00000000140472ca */ /* 0x000fe200000e0000 */
[----:B------:R-:W-:Y:S01]  /*4880*/  IMAD.WIDE.U32 R38, R45, 0x8, R4 ;  /* 0x000000082d267825 */ /* 0x000fe200078e0004 */
[----:B------:R-:W-:-:S13]  /*4890*/  R2UR UR5, R21 ;  /* 0x00000000150572ca */ /* 0x000fda00000e0000 */
[----:B0-23--:R-:W1:Y:S01]  /*48a0*/  LD.E.64 R2, desc[UR4][R38.64] ;  /* 0x0000000426027980 */ /* 0x00de62000c101b00 */
        /* <DEDUP_REMOVED lines=22> */
.L_x_70:
[----:B------:R-:W-:Y:S05]  /*4a10*/  BSYNC.RECONVERGENT B3 ;  /* 0x0000000000037941 */ /* 0x000fea0003800200 */
.L_x_69:
        /* <DEDUP_REMOVED lines=32> */
.L_x_72:
[----:B------:R-:W-:Y:S05]  /*4c20*/  BSYNC.RECONVERGENT B3 ;  /* 0x0000000000037941 */ /* 0x000fea0003800200 */
.L_x_71:
[----:B------:R-:W-:Y:S01]  /*4c30*/  R2UR UR4, R20 ;  /* 0x00000000140472ca */ /* 0x000fe200000e0000 */
[----:B------:R-:W-:Y:S01]  /*4c40*/  VIADD R45, R45, 0x2 ;  /* 0x000000022d2d7836 */ /* 0x000fe20000000000 */
[----:B------:R-:W-:-:S13]  /*4c50*/  R2UR UR5, R21 ;  /* 0x00000000150572ca */ /* 0x000fda00000e0000 */
[----:B------:R4:W-:Y:S02]  /*4c60*/  STG.E.64 desc[UR4][R32.64+0x8], R2 ;  /* 0x0000080220007986 */ /* 0x0009e4000c101b04 */
.L_x_68:
[----:B------:R-:W5:Y:S02]  /*4c70*/  LDCU UR4, c[0x0][0x390] ;  /* 0x00007200ff0477ac */ /* 0x000f640008000800 */
[----:B-----5:R-:W-:-:S04]  /*4c80*/  ULOP3.LUT UR4, UR4, 0x1, URZ, 0xc0, !UPT ;  /* 0x0000000104047892 */ /* 0x020fc8000f8ec0ff */
[----:B------:R-:W-:-:S09]  /*4c90*/  UISETP.NE.U32.AND UP0, UPT, UR4, 0x1, UPT ;  /* 0x000000010400788c */ /* 0x000fd2000bf05070 */
[----:B------:R-:W-:Y:S05]  /*4ca0*/  BRA.U UP0, `(.L_x_58) ;  /* 0x0000000100907547 */ /* 0x000fea000b800000 */
[----:B------:R-:W-:Y:S01]  /*4cb0*/  R2UR UR4, R20 ;  /* 0x00000000140472ca */ /* 0x000fe200000e0000 */
[----:B0-234-:R-:W-:Y:S01]  /*4cc0*/  IMAD.WIDE.U32 R2, R45, 0x8, R4 ;  /* 0x000000082d027825 */ /* 0x01dfe200078e0004 */
[----:B------:R-:W-:-:S13]  /*4cd0*/  R2UR UR5, R21 ;  /* 0x00000000150572ca */ /* 0x000fda00000e0000 */
[----:B------:R-:W1:Y:S01]  /*4ce0*/  LD.E.64 R2, desc[UR4][R2.64] ;  /* 0x0000000402027980 */ /* 0x000e62000c101b00 */
        /* <DEDUP_REMOVED lines=24> */
.L_x_74:
[----:B------:R-:W-:Y:S05]  /*4e70*/  BSYNC.RECONVERGENT B3 ;  /* 0x0000000000037941 */ /* 0x000fea0003800200 */
.L_x_73:
[----:B------:R-:W0:Y:S01]  /*4e80*/  LDC.64 R12, c[0x0][0x380] ;  /* 0x0000e000ff0c7b82 */ /* 0x000e220000000a00 */
[----:B------:R-:W1:Y:S01]  /*4e90*/  LDCU UR4, c[0x0][0x390] ;  /* 0x00007200ff0477ac */ /* 0x000e620008000800 */
[----:B------:R-:W-:Y:S02]  /*4ea0*/  R2UR UR6, R20 ;  /* 0x00000000140672ca */ /* 0x000fe400000e0000 */
[----:B------:R-:W-:Y:S01]  /*4eb0*/  R2UR UR7, R21 ;  /* 0x00000000150772ca */ /* 0x000fe200000e0000 */
[----:B-1----:R-:W-:-:S04]  /*4ec0*/  IMAD R23, R14, UR4, R45 ;  /* 0x000000040e177c24 */ /* 0x002fc8000f8e022d */
[----:B0-----:R-:W-:-:S08]  /*4ed0*/  IMAD.WIDE R12, R23, 0x8, R12 ;  /* 0x00000008170c7825 */ /* 0x001fd000078e020c */
[----:B------:R0:W-:Y:S02]  /*4ee0*/  STG.E.64 desc[UR6][R12.64], R2 ;  /* 0x000000020c007986 */ /* 0x0001e4000c101b06 */
.L_x_58:
[----:B------:R-:W5:Y:S01]  /*4ef0*/  LDCU UR4, c[0x0][0x390] ;  /* 0x00007200ff0477ac */ /* 0x000f620008000800 */
[----:B------:R-:W-:-:S05]  /*4f00*/  VIADD R17, R17, 0x1 ;  /* 0x0000000111117836 */ /* 0x000fca0000000000 */
[----:B-----5:R-:W-:-:S13]  /*4f10*/  ISETP.NE.AND P0, PT, R17, UR4, PT ;  /* 0x0000000411007c0c */ /* 0x020fda000bf05270 */
[----:B------:R-:W-:Y:S05]  /*4f20*/  @P0 BRA `(.L_x_75) ;  /* 0xffffffbc00380947 */ /* 0x000fea000383ffff */
[----:B------:R-:W-:Y:S05]  /*4f30*/  BSYNC.RECONVERGENT B0 ;  /* 0x0000000000007941 */ /* 0x000fea0003800200 */
.L_x_14:
[----:B------:R-:W-:Y:S05]  /*4f40*/  BRA `(.L_x_11) ;  /* 0x0000003000187947 */ /* 0x000fea0003800000 */
.L_x_13:
[C---:B------:R-:W-:Y:S01]  /*4f50*/  LOP3.LUT R39, R12.reuse, 0x7, RZ, 0xc0, !PT ;  /* 0x000000070c277812 */ /* 0x040fe200078ec0ff */
[C---:B------:R-:W-:Y:S01]  /*4f60*/  VIADD R40, R12.reuse, 0xffffffff ;  /* 0xffffffff0c287836 */ /* 0x040fe20000000000 */
[C---:B------:R-:W-:Y:S01]  /*4f70*/  LOP3.LUT R38, R12.reuse, 0x3, RZ, 0xc0, !PT ;  /* 0x000000030c267812 */ /* 0x040fe200078ec0ff */
[----:B------:R-:W-:Y:S01]  /*4f80*/  IMAD.MOV.U32 R11, RZ, RZ, RZ ;  /* 0x000000ffff0b7224 */ /* 0x000fe200078e00ff */
[C---:B------:R-:W-:Y:S01]  /*4f90*/  LOP3.LUT R35, R12.reuse, 0xf, RZ, 0xc0, !PT ;  /* 0x0000000f0c237812 */ /* 0x040fe200078ec0ff */
[----:B------:R-:W-:Y:S01]  /*4fa0*/  VIADD R32, R39, 0xffffffff ;  /* 0xffffffff27207836 */ /* 0x000fe20000000000 */
[----:B------:R-:W-:Y:S01]  /*4fb0*/  LOP3.LUT R13, R12, 0x7ffffff8, RZ, 0xc0, !PT ;  /* 0x7ffffff80c0d7812 */ /* 0x000fe200078ec0ff */
[----:B------:R-:W-:Y:S01]  /*4fc0*/  VIADD R19, R38, 0xffffffff ;  /* 0xffffffff26137836 */ /* 0x000fe20000000000 */
[C---:B------:R-:W-:Y:S01]  /*4fd0*/  LOP3.LUT R33, R12.reuse, 0x1, RZ, 0xc0, !PT ;  /* 0x000000010c217812 */ /* 0x040fe200078ec0ff */
[----:B------:R-:W-:Y:S01]  /*4fe0*/  VIADD R18, R35, 0xffffffff ;  /* 0xffffffff23127836 */ /* 0x000fe20000000000 */
[----:B0-----:R-:W-:-:S07]  /*4ff0*/  LOP3.LUT R12, R12, 0x7ffffff0, RZ, 0xc0, !PT ;  /* 0x7ffffff00c0c7812 */ /* 0x001fce00078ec0ff */
.L_x_123:
[----:B------:R-:W-:Y:S01]  /*5000*/  ISETP.GE.U32.AND P0, PT, R40, 0x7, PT ;  /* 0x000000072800780c */ /* 0x000fe20003f06070 */
[----:B------:R-:W-:-:S12]  /*5010*/  IMAD.MOV.U32 R23, RZ, RZ, RZ ;  /* 0x000000ffff177224 */ /* 0x000fd800078e00ff */
[----:B0-234-:R-:W-:Y:S05]  /*5020*/  @!P0 BRA `(.L_x_76) ;  /* 0x0000000000888947 */ /* 0x01dfea0003800000 */
[----:B------:R-:W-:Y:S01]  /*5030*/  BSSY.RECONVERGENT B0, `(.L_x_77) ;  /* 0x0000020000007945 */ /* 0x000fe20003800200 */
[----:B------:R-:W-:-:S07]  /*5040*/  IMAD.MOV.U32 R10, RZ, RZ, RZ ;  /* 0x000000ffff0a7224 */ /* 0x000fce00078e00ff */
.L_x_78:
[----:B0-----:R-:W-:Y:S01]  /*5050*/  IMAD.WIDE.U32 R2, R10, 0x8, R4 ;  /* 0x000000080a027825 */ /* 0x001fe200078e0004 */
[----:B------:R-:W-:Y:S02]  /*5060*/  R2UR UR4, R20 ;  /* 0x00000000140472ca */ /* 0x000fe400000e0000 */
[C---:B------:R-:W-:Y:S01]  /*5070*/  R2UR UR5, R21.reuse ;  /* 0x00000000150572ca */ /* 0x040fe200000e0000 */
[----:B------:R-:W-:Y:S01]  /*5080*/  VIADD R10, R10, 0x8 ;  /* 0x000000080a0a7836 */ /* 0x000fe20000000000 */
[C---:B------:R-:W-:Y:S01]  /*5090*/  R2UR UR6, R20.reuse ;  /* 0x00000000140672ca */ /* 0x040fe200000e0000 */
[----:B------:R-:W-:Y:S01]  /*50a0*/  IMAD.MOV.U32 R8, RZ, RZ, 0x0 ;  /* 0x00000000ff087424 */ /* 0x000fe200078e00ff */
[C---:B------:R-:W-:Y:S01]  /*50b0*/  R2UR UR7, R21.reuse ;  /* 0x00000000150772ca */ /* 0x040fe200000e0000 */
[----:B------:R-:W-:Y:S01]  /*50c0*/  IMAD.MOV.U32 R9, RZ, RZ, 0x3ff00000 ;  /* 0x3ff00000ff097424 */ /* 0x000fe200078e00ff */
[----:B------:R-:W-:Y:S02]  /*50d0*/  R2UR UR8, R20 ;  /* 0x00000000140872ca */ /* 0x000fe400000e0000 */
[----:B------:R-:W-:-:S02]  /*50e0*/  R2UR UR9, R21 ;  /* 0x00000000150972ca */ /* 0x000fc400000e0000 */
[C---:B------:R-:W-:Y:S02]  /*50f0*/  R2UR UR10, R20.reuse ;  /* 0x00000000140a72ca */ /* 0x040fe400000e0000 */
[C---:B------:R-:W-:Y:S01]  /*5100*/  R2UR UR11, R21.reuse ;  /* 0x00000000150b72ca */ /* 0x040fe200000e0000 */
[----:B------:R0:W-:Y:S01]  /*5110*/  ST.E.64 desc[UR4][R2.64], R8 ;  /* 0x0000000802007985 */ /* 0x0001e2000c101b04 */
[C---:B------:R-:W-:Y:S02]  /*5120*/  R2UR UR12, R20.reuse ;  /* 0x00000000140c72ca */ /* 0x040fe400000e0000 */
[C---:B------:R-:W-:Y:S01]  /*5130*/  R2UR UR13, R21.reuse ;  /* 0x00000000150d72ca */ /* 0x040fe200000e0000 */
[----:B------:R0:W-:Y:S01]  /*5140*/  ST.E.64 desc[UR6][R2.64+0x8], R8 ;  /* 0x0000080802007985 */ /* 0x0001e2000c101b06 */
[C---:B------:R-:W-:Y:S02]  /*5150*/  R2UR UR14, R20.reuse ;  /* 0x00000000140e72ca */ /* 0x040fe400000e0000 */
[----:B------:R-:W-:Y:S01]  /*5160*/  R2UR UR15, R21 ;  /* 0x00000000150f72ca */ /* 0x000fe200000e0000 */
[----:B------:R0:W-:Y:S01]  /*5170*/  ST.E.64 desc[UR8][R2.64+0x10], R8 ;  /* 0x0000100802007985 */ /* 0x0001e2000c101b08 */
[----:B------:R-:W-:-:S02]  /*5180*/  R2UR UR16, R20 ;  /* 0x00000000141072ca */ /* 0x000fc400000e0000 */
[C---:B------:R-:W-:Y:S01]  /*5190*/  R2UR UR17, R21.reuse ;  /* 0x00000000151172ca */ /* 0x040fe200000e0000 */
[----:B------:R0:W-:Y:S01]  /*51a0*/  ST.E.64 desc[UR10][R2.64+0x18], R8 ;  /* 0x0000180802007985 */ /* 0x0001e2000c101b0a */
[----:B------:R-:W-:Y:S02]  /*51b0*/  R2UR UR18, R20 ;  /* 0x00000000141272ca */ /* 0x000fe400000e0000 */
[----:B------:R-:W-:Y:S01]  /*51c0*/  R2UR UR19, R21 ;  /* 0x00000000151372ca */ /* 0x000fe200000e0000 */
[----:B------:R0:W-:Y:S01]  /*51d0*/  ST.E.64 desc[UR12][R2.64+0x20], R8 ;  /* 0x0000200802007985 */ /* 0x0001e2000c101b0c */
[----:B------:R-:W-:-:S03]  /*51e0*/  ISETP.NE.AND P1, PT, R10, R13, PT ;  /* 0x0000000d0a00720c */ /* 0x000fc60003f25270 */
[----:B------:R0:W-:Y:S04]  /*51f0*/  ST.E.64 desc[UR14][R2.64+0x28], R8 ;  /* 0x0000280802007985 */ /* 0x0001e8000c101b0e */
[----:B------:R0:W-:Y:S04]  /*5200*/  ST.E.64 desc[UR16][R2.64+0x30], R8 ;  /* 0x0000300802007985 */ /* 0x0001e8000c101b10 */
[----:B------:R0:W-:Y:S02]  /*5210*/  ST.E.64 desc[UR18][R2.64+0x38], R8 ;  /* 0x0000380802007985 */ /* 0x0001e4000c101b12 */
[----:B------:R-:W-:Y:S05]  /*5220*/  @P1 BRA `(.L_x_78) ;  /* 0xfffffffc00881947 */ /* 0x000fea000383ffff */
[----:B------:R-:W-:Y:S05]  /*5230*/  BSYNC.RECONVERGENT B0 ;  /* 0x0000000000007941 */ /* 0x000fea0003800200 */
.L_x_77:
[----:B------:R-:W-:-:S07]  /*5240*/  IMAD.MOV.U32 R23, RZ, RZ, R13 ;  /* 0x000000ffff177224 */ /* 0x000fce00078e000d */
.L_x_76:
[----:B------:R-:W-:-:S13]  /*5250*/  ISETP.NE.AND P1, PT, R39, RZ, PT ;  /* 0x000000ff2700720c */ /* 0x000fda0003f25270 */
[----:B------:R-:W-:Y:S05]  /*5260*/  @!P1 BRA `(.L_x_79) ;  /* 0x0000000000989947 */ /* 0x000fea0003800000 */
[----:B------:R-:W-:Y:S02]  /*5270*/  ISETP.GE.U32.AND P2, PT, R32, 0x3, PT ;  /* 0x000000032000780c */ /* 0x000fe40003f46070 */
[----:B------:R-:W-:-:S11]  /*5280*/  ISETP.NE.AND P3, PT, R38, RZ, PT ;  /* 0x000000ff2600720c */ /* 0x000fd60003f65270 */
[----:B------:R-:W-:Y:S05]  /*5290*/  @!P2 BRA `(.L_x_80) ;  /* 0x000000000040a947 */ /* 0x000fea0003800000 */
[C---:B------:R-:W-:Y:S01]  /*52a0*/  R2UR UR4, R20.reuse ;  /* 0x00000000140472ca */ /* 0x040fe200000e0000 */
[----:B0-----:R-:W-:Y:S01]  /*52b0*/  IMAD.WIDE.U32 R2, R23, 0x8, R4 ;  /* 0x0000000817027825 */ /* 0x001fe200078e0004 */
[C---:B------:R-:W-:Y:S02]  /*52c0*/  R2UR UR5, R21.reuse ;  /* 0x00000000150572ca */ /* 0x040fe400000e0000 */
[C---:B------:R-:W-:Y:S01]  /*52d0*/  R2UR UR6, R20.reuse ;  /* 0x00000000140672ca */ /* 0x040fe200000e0000 */
[----:B------:R-:W-:Y:S01]  /*52e0*/  IMAD.MOV.U32 R8, RZ, RZ, 0x0 ;  /* 0x00000000ff087424 */ /* 0x000fe200078e00ff */
[----:B------:R-:W-:Y:S01]  /*52f0*/  R2UR UR7, R21 ;  /* 0x00000000150772ca */ /* 0x000fe200000e0000 */
[----:B------:R-:W-:Y:S01]  /*5300*/  IMAD.MOV.U32 R9, RZ, RZ, 0x3ff00000 ;  /* 0x3ff00000ff097424 */ /* 0x000fe200078e00ff */
[----:B------:R-:W-:Y:S01]  /*5310*/  R2UR UR8, R20 ;  /* 0x00000000140872ca */ /* 0x000fe200000e0000 */
[----:B------:R-:W-:Y:S01]  /*5320*/  VIADD R23, R23, 0x4 ;  /* 0x0000000417177836 */ /* 0x000fe20000000000 */
[----:B------:R-:W-:-:S02]  /*5330*/  R2UR UR9, R21 ;  /* 0x00000000150972ca */ /* 0x000fc400000e0000 */
[----:B------:R-:W-:Y:S02]  /*5340*/  R2UR UR10, R20 ;  /* 0x00000000140a72ca */ /* 0x000fe400000e0000 */
[----:B------:R-:W-:Y:S01]  /*5350*/  R2UR UR11, R21 ;  /* 0x00000000150b72ca */ /* 0x000fe200000e0000 */
[----:B------:R2:W-:Y:S04]  /*5360*/  ST.E.64 desc[UR4][R2.64], R8 ;  /* 0x0000000802007985 */ /* 0x0005e8000c101b04 */
[----:B------:R2:W-:Y:S04]  /*5370*/  ST.E.64 desc[UR6][R2.64+0x8], R8 ;  /* 0x0000080802007985 */ /* 0x0005e8000c101b06 */
[----:B------:R2:W-:Y:S04]  /*5380*/  ST.E.64 desc[UR8][R2.64+0x10], R8 ;  /* 0x0000100802007985 */ /* 0x0005e8000c101b08 */
[----:B------:R2:W-:Y:S02]  /*5390*/  ST.E.64 desc[UR10][R2.64+0x18], R8 ;  /* 0x0000180802007985 */ /* 0x0005e4000c101b0a */
.L_x_80:
[----:B------:R-:W-:Y:S05]  /*53a0*/  @!P3 BRA `(.L_x_79) ;  /* 0x000000000048b947 */ /* 0x000fea0003800000 */
[----:B------:R-:W-:Y:S02]  /*53b0*/  ISETP.NE.AND P2, PT, R19, RZ, PT ;  /* 0x000000ff1300720c */ /* 0x000fe40003f45270 */
[----:B------:R-:W-:-:S11]  /*53c0*/  ISETP.NE.AND P3, PT, R33, RZ, PT ;  /* 0x000000ff2100720c */ /* 0x000fd60003f65270 */
[C---:B------:R-:W-:Y:S01]  /*53d0*/  @P2 R2UR UR4, R20.reuse ;  /* 0x00000000140422ca */ /* 0x040fe200000e0000 */
[----:B0-2---:R-:W-:Y:S01]  /*53e0*/  @P2 IMAD.WIDE.U32 R8, R23, 0x8, R4 ;  /* 0x0000000817082825 */ /* 0x005fe200078e0004 */
[----:B------:R-:W-:Y:S02]  /*53f0*/  @P2 R2UR UR5, R21 ;  /* 0x00000000150522ca */ /* 0x000fe400000e0000 */
[C---:B------:R-:W-:Y:S01]  /*5400*/  @P2 R2UR UR6, R20.reuse ;  /* 0x00000000140622ca */ /* 0x040fe200000e0000 */
[----:B------:R-:W-:Y:S01]  /*5410*/  @P2 VIADD R23, R23, 0x2 ;  /* 0x0000000217172836 */ /* 0x000fe20000000000 */
[C---:B------:R-:W-:Y:S01]  /*5420*/  @P2 R2UR UR7, R21.reuse ;  /* 0x00000000150722ca */ /* 0x040fe200000e0000 */
[----:B------:R-:W-:Y:S01]  /*5430*/  @P2 IMAD.MOV.U32 R14, RZ, RZ, 0x0 ;  /* 0x00000000ff0e2424 */ /* 0x000fe200078e00ff */
[----:B------:R-:W-:Y:S01]  /*5440*/  @P3 R2UR UR8, R20 ;  /* 0x00000000140832ca */ /* 0x000fe200000e0000 */
[----:B------:R-:W-:Y:S01]  /*5450*/  @P2 IMAD.MOV.U32 R15, RZ, RZ, 0x3ff00000 ;  /* 0x3ff00000ff0f2424 */ /* 0x000fe200078e00ff */
[----:B------:R-:W-:Y:S01]  /*5460*/  @P3 R2UR UR9, R21 ;  /* 0x00000000150932ca */ /* 0x000fe200000e0000 */
[----:B------:R-:W-:-:S02]  /*5470*/  @P3 IMAD.MOV.U32 R16, RZ, RZ, 0x0 ;  /* 0x00000000ff103424 */ /* 0x000fc400078e00ff */
[----:B------:R-:W-:Y:S02]  /*5480*/  @P3 IMAD.MOV.U32 R17, RZ, RZ, 0x3ff00000 ;  /* 0x3ff00000ff113424 */ /* 0x000fe400078e00ff */
[----:B------:R-:W-:Y:S01]  /*5490*/  @P3 IMAD.WIDE.U32 R2, R23, 0x8, R4 ;  /* 0x0000000817023825 */ /* 0x000fe200078e0004 */
[----:B------:R3:W-:Y:S04]  /*54a0*/  @P2 ST.E.64 desc[UR4][R8.64], R14 ;  /* 0x0000000e08002985 */ /* 0x0007e8000c101b04 */
[----:B------:R3:W-:Y:S04]  /*54b0*/  @P2 ST.E.64 desc[UR6][R8.64+0x8], R14 ;  /* 0x0000080e08002985 */ /* 0x0007e8000c101b06 */
[----:B------:R3:W-:Y:S02]  /*54c0*/  @P3 ST.E.64 desc[UR8][R2.64], R16 ;  /* 0x0000001002003985 */ /* 0x0007e4000c101b08 */
.L_x_79:
[----:B------:R-:W-:Y:S01]  /*54d0*/  ISETP.GE.U32.AND P2, PT, R40, 0xf, PT ;  /* 0x0000000f2800780c */ /* 0x000fe20003f46070 */
[----:B------:R-:W-:Y:S01]  /*54e0*/  IMAD.MOV.U32 R23, RZ, RZ, RZ ;  /* 0x000000ffff177224 */ /* 0x000fe200078e00ff */
[----:B------:R-:W-:Y:S02]  /*54f0*/  CS2R R36, SRZ ;  /* 0x0000000000247805 */ /* 0x000fe4000001ff00 */
[----:B0-23--:R-:W-:-:S09]  /*5500*/  CS2R R8, SRZ ;  /* 0x0000000000087805 */ /* 0x00dfd2000001ff00 */
[----:B------:R-:W-:Y:S05]  /*5510*/  @!P2 BRA `(.L_x_81) ;  /* 0x00000004006ca947 */ /* 0x000fea0003800000 */
[----:B------:R-:W-:Y:S01]  /*5520*/  BSSY.RECONVERGENT B0, `(.L_x_82) ;  /* 0x0000059000007945 */ /* 0x000fe20003800200 */
[----:B------:R-:W-:Y:S01]  /*5530*/  IMAD.MOV.U32 R31, RZ, RZ, RZ ;  /* 0x000000ffff1f7224 */ /* 0x000fe200078e00ff */
[----:B------:R-:W-:-:S07]  /*5540*/  CS2R R36, SRZ ;  /* 0x0000000000247805 */ /* 0x000fce000001ff00 */
.L_x_83:
        /* <DEDUP_REMOVED lines=15> */
[----:B------:R-:W-:Y:S01]  /*5640*/  DADD R44, R36, -R8 ;  /* 0x00000000242c7229 */ /* 0x000fe20000000808 */
[----:B------:R-:W2:Y:S07]  /*5650*/  LD.E.64 R8, desc[UR4][R24.64+0x50] ;  /* 0x0000500418087980 */ /* 0x000eae000c101b00 */
[----:B------:R-:W-:-:S08]  /*5660*/  DADD R44, -R42, R44 ;  /* 0x000000002a2c7229 */ /* 0x000fd0000000012c */
[----:B---3--:R-:W-:-:S08]  /*5670*/  DADD R44, -R44, R46 ;  /* 0x000000002c2c7229 */ /* 0x008fd0000000012e */
[----:B------:R-:W-:-:S08]  /*5680*/  DADD R42, R36, R44 ;  /* 0x00000000242a7229 */ /* 0x000fd0000000002c */
[----:B------:R-:W-:Y:S01]  /*5690*/  DADD R46, -R36, R42 ;  /* 0x00000000242e7229 */ /* 0x000fe2000000012a */
[----:B------:R-:W3:Y:S07]  /*56a0*/  LD.E.64 R36, desc[UR4][R24.64+0x58] ;  /* 0x0000580418247980 */ /* 0x000eee000c101b00 */
[----:B------:R-:W-:-:S08]  /*56b0*/  DADD R46, -R44, R46 ;  /* 0x000000002c2e7229 */ /* 0x000fd0000000012e */
[----:B----4-:R-:W-:-:S08]  /*56c0*/  DADD R46, -R46, R48 ;  /* 0x000000002e2e7229 */ /* 0x010fd00000000130 */
[----:B------:R-:W-:-:S08]  /*56d0*/  DADD R44, R42, R46 ;  /* 0x000000002a2c7229 */ /* 0x000fd0000000002e */
[----:B------:R-:W-:Y:S01]  /*56e0*/  DADD R48, -R42, R44 ;  /* 0x000000002a307229 */ /* 0x000fe2000000012c */
[----:B------:R-:W4:Y:S07]  /*56f0*/  LD.E.64 R42, desc[UR4][R24.64+0x60] ;  /* 0x00006004182a7980 */ /* 0x000f2e000c101b00 */
[----:B------:R-:W-:-:S08]  /*5700*/  DADD R48, -R46, R48 ;  /* 0x000000002e307229 */ /* 0x000fd00000000130 */
[----:B-----5:R-:W-:-:S08]  /*5710*/  DADD R48, -R48, R50 ;  /* 0x0000000030307229 */ /* 0x020fd00000000132 */
[----:B------:R-:W-:-:S08]  /*5720*/  DADD R46, R44, R48 ;  /* 0x000000002c2e7229 */ /* 0x000fd00000000030 */
[----:B------:R-:W-:Y:S01]  /*5730*/  DADD R50, -R44, R46 ;  /* 0x000000002c327229 */ /* 0x000fe2000000012e */
[----:B------:R-:W5:Y:S07]  /*5740*/  LD.E.64 R44, desc[UR4][R24.64+0x68] ;  /* 0x00006804182c7980 */ /* 0x000f6e000c101b00 */
[----:B------:R-:W-:-:S08]  /*5750*/  DADD R50, -R48, R50 ;  /* 0x0000000030327229 */ /* 0x000fd00000000132 */
[----:B------:R-:W-:Y:S01]  /*5760*/  DADD R50, -R50, R28 ;  /* 0x0000000032327229 */ /* 0x000fe2000000011c */
[----:B------:R-:W5:Y:S07]  /*5770*/  LD.E.64 R28, desc[UR4][R24.64+0x70] ;  /* 0x00007004181c7980 */ /* 0x000f6e000c101b00 */
[----:B------:R-:W-:-:S08]  /*5780*/  DADD R48, R46, R50 ;  /* 0x000000002e307229 */ /* 0x000fd00000000032 */
[----:B------:R-:W-:-:S08]  /*5790*/  DADD R46, -R46, R48 ;  /* 0x000000002e2e7229 */ /* 0x000fd00000000130 */
[----:B------:R-:W-:-:S08]  /*57a0*/  DADD R46, -R50, R46 ;  /* 0x00000000322e7229 */ /* 0x000fd0000000012e */
[----:B------:R-:W-:Y:S01]  /*57b0*/  DADD R46, -R46, R26 ;  /* 0x000000002e2e7229 */ /* 0x000fe2000000011a */
[----:B------:R-:W5:Y:S07]  /*57c0*/  LD.E.64 R26, desc[UR4][R24.64+0x78] ;  /* 0x00007804181a7980 */ /* 0x000f6e000c101b00 */
        /* <DEDUP_REMOVED lines=39> */
[----:B------:R-:W-:-:S07]  /*5a40*/  VIADD R31, R31, 0x10 ;  /* 0x000000101f1f7836 */ /* 0x000fce0000000000 */
[----:B------:R-:W-:Y:S01]  /*5a50*/  DADD R2, -R2, R26 ;  /* 0x0000000002027229 */ /* 0x000fe2000000011a */
[----:B------:R-:W-:-:S07]  /*5a60*/  ISETP.NE.AND P2, PT, R31, R12, PT ;  /* 0x0000000c1f00720c */ /* 0x000fce0003f45270 */
[----:B------:R-:W-:-:S08]  /*5a70*/  DADD R8, R16, R2 ;  /* 0x0000000010087229 */ /* 0x000fd00000000002 */
[----:B------:R-:W-:-:S08]  /*5a80*/  DADD R16, -R16, R8 ;  /* 0x0000000010107229 */ /* 0x000fd00000000108 */
[----:B------:R-:W-:Y:S01]  /*5a90*/  DADD R36, -R2, R16 ;  /* 0x0000000002247229 */ /* 0x000fe20000000110 */
[----:B------:R-:W-:Y:S10]  /*5aa0*/  @P2 BRA `(.L_x_83) ;  /* 0xfffffff800a82947 */ /* 0x000ff4000383ffff */
[----:B------:R-:W-:Y:S05]  /*5ab0*/  BSYNC.RECONVERGENT B0 ;  /* 0x0000000000007941 */ /* 0x000fea0003800200 */
.L_x_82:
[----:B------:R-:W-:-:S07]  /*5ac0*/  IMAD.MOV.U32 R23, RZ, RZ, R12 ;  /* 0x000000ffff177224 */ /* 0x000fce00078e000c */
.L_x_81:
[----:B------:R-:W-:-:S13]  /*5ad0*/  ISETP.NE.AND P2, PT, R35, RZ, PT ;  /* 0x000000ff2300720c */ /* 0x000fda0003f45270 */
[----:B------:R-:W-:Y:S05]  /*5ae0*/  @!P2 BRA `(.L_x_84) ;  /* 0x000000040090a947 */ /* 0x000fea0003800000 */
        /* <DEDUP_REMOVED lines=46> */
.L_x_85:
        /* <DEDUP_REMOVED lines=28> */
.L_x_86:
        /* <DEDUP_REMOVED lines=26> */
.L_x_84:
[----:B------:R-:W0:Y:S01]  /*6130*/  LDC.64 R2, c[0x0][0x3c8] ;  /* 0x0000f200ff027b82 */ /* 0x000e220000000a00 */
[----:B------:R-:W2:Y:S01]  /*6140*/  LDCU UR4, c[0x0][0x390] ;  /* 0x00007200ff0477ac */ /* 0x000ea20008000800 */
[----:B------:R-:W-:Y:S01]  /*6150*/  R2UR UR6, R20 ;  /* 0x00000000140672ca */ /* 0x000fe200000e0000 */
[----:B------:R-:W-:Y:S01]  /*6160*/  IMAD.MOV.U32 R41, RZ, RZ, RZ ;  /* 0x000000ffff297224 */ /* 0x000fe200078e00ff */
[----:B------:R-:W-:Y:S01]  /*6170*/  R2UR UR7, R21 ;  /* 0x00000000150772ca */ /* 0x000fe200000e0000 */
[----:B--2---:R-:W-:-:S04]  /*6180*/  IMAD R15, R0, UR4, R11 ;  /* 0x00000004000f7c24 */ /* 0x004fc8000f8e020b */
[C---:B------:R-:W-:Y:S02]  /*6190*/  VIADD R10, R15.reuse, UR4 ;  /* 0x000000040f0a7c36 */ /* 0x040fe40008000000 */
[----:B0-----:R-:W-:-:S06]  /*61a0*/  IMAD.WIDE R2, R15, 0x8, R2 ;  /* 0x000000080f027825 */ /* 0x001fcc00078e0202 */
[----:B------:R0:W-:Y:S01]  /*61b0*/  STG.E.64 desc[UR6][R2.64], R8 ;  /* 0x0000000802007986 */ /* 0x0001e2000c101b06 */
[----:B------:R-:W-:Y:S05]  /*61c0*/  @!P0 BRA `(.L_x_87) ;  /* 0x0000000c00d08947 */ /* 0x000fea0003800000 */
[----:B------:R-:W-:Y:S01]  /*61d0*/  BSSY.RECONVERGENT B0, `(.L_x_88) ;  /* 0x00000f2000007945 */ /* 0x000fe20003800200 */
[----:B------:R-:W-:-:S07]  /*61e0*/  IMAD.MOV.U32 R41, RZ, RZ, RZ ;  /* 0x000000ffff297224 */ /* 0x000fce00078e00ff */
.L_x_105:
        /* <DEDUP_REMOVED lines=26> */
.L_x_90:
[----:B------:R-:W-:Y:S05]  /*6390*/  BSYNC.RECONVERGENT B3 ;  /* 0x0000000000037941 */ /* 0x000fea0003800200 */
.L_x_89:
        /* <DEDUP_REMOVED lines=32> */
.L_x_92:
[----:B------:R-:W-:Y:S05]  /*65a0*/  BSYNC.RECONVERGENT B3 ;  /* 0x0000000000037941 */ /* 0x000fea0003800200 */
.L_x_91:
        /* <DEDUP_REMOVED lines=28> */
.L_x_94:
[----:B------:R-:W-:Y:S05]  /*6770*/  BSYNC.RECONVERGENT B3 ;  /* 0x0000000000037941 */ /* 0x000fea0003800200 */
.L_x_93:
        /* <DEDUP_REMOVED lines=28> */
.L_x_96:
[----:B------:R-:W-:Y:S05]  /*6940*/  BSYNC.RECONVERGENT B3 ;  /* 0x0000000000037941 */ /* 0x000fea0003800200 */
.L_x_95:
        /* <DEDUP_REMOVED lines=28> */
.L_x_98:
[----:B------:R-:W-:Y:S05]  /*6b10*/  BSYNC.RECONVERGENT B3 ;  /* 0x0000000000037941 */ /* 0x000fea0003800200 */
.L_x_97:
        /* <DEDUP_REMOVED lines=28> */
.L_x_100:
[----:B------:R-:W-:Y:S05]  /*6ce0*/  BSYNC.RECONVERGENT B3 ;  /* 0x0000000000037941 */ /* 0x000fea0003800200 */
.L_x_99:
        /* <DEDUP_REMOVED lines=28> */
.L_x_102:
[----:B------:R-:W-:Y:S05]  /*6eb0*/  BSYNC.RECONVERGENT B3 ;  /* 0x0000000000037941 */ /* 0x000fea0003800200 */
.L_x_101:
        /* <DEDUP_REMOVED lines=28> */
.L_x_104:
[----:B------:R-:W-:Y:S05]  /*7080*/  BSYNC.RECONVERGENT B3 ;  /* 0x0000000000037941 */ /* 0x000fea0003800200 */
.L_x_103:
[----:B------:R-:W-:Y:S01]  /*7090*/  VIADD R41, R41, 0x8 ;  /* 0x0000000829297836 */ /* 0x000fe20000000000 */
[----:B------:R-:W-:Y:S02]  /*70a0*/  R2UR UR4, R20 ;  /* 0x00000000140472ca */ /* 0x000fe400000e0000 */
[----:B------:R-:W-:Y:S02]  /*70b0*/  R2UR UR5, R21 ;  /* 0x00000000150572ca */ /* 0x000fe400000e0000 */
[----:B------:R-:W-:-:S11]  /*70c0*/  ISETP.NE.AND P0, PT, R41, R13, PT ;  /* 0x0000000d2900720c */ /* 0x000fd60003f05270 */
[----:B------:R2:W-:Y:S02]  /*70d0*/  STG.E.64 desc[UR4][R14.64+0x38], R2 ;  /* 0x000038020e007986 */ /* 0x0005e4000c101b04 */
[----:B------:R-:W-:Y:S05]  /*70e0*/  @P0 BRA `(.L_x_105) ;  /* 0xfffffff000400947 */ /* 0x000fea000383ffff */
[----:B------:R-:W-:Y:S05]  /*70f0*/  BSYNC.RECONVERGENT B0 ;  /* 0x0000000000007941 */ /* 0x000fea0003800200 */
.L_x_88:
[----:B------:R-:W-:-:S07]  /*7100*/  IMAD.MOV.U32 R41, RZ, RZ, R13 ;  /* 0x000000ffff297224 */ /* 0x000fce00078e000d */
.L_x_87:
        /* <DEDUP_REMOVED lines=30> */
.L_x_109:
[----:B------:R-:W-:Y:S05]  /*72f0*/  BSYNC.RECONVERGENT B0 ;  /* 0x0000000000007941 */ /* 0x000fea0003800200 */
.L_x_108:
        /* <DEDUP_REMOVED lines=32> */
.L_x_111:
[----:B------:R-:W-:Y:S05]  /*7500*/  BSYNC.RECONVERGENT B0 ;  /* 0x0000000000007941 */ /* 0x000fea0003800200 */
.L_x_110:
        /* <DEDUP_REMOVED lines=28> */
.L_x_113:
[----:B------:R-:W-:Y:S05]  /*76d0*/  BSYNC.RECONVERGENT B0 ;  /* 0x0000000000007941 */ /* 0x000fea0003800200 */
.L_x_112:
        /* <DEDUP_REMOVED lines=28> */
.L_x_115:
[----:B------:R-:W-:Y:S05]  /*78a0*/  BSYNC.RECONVERGENT B0 ;  /* 0x0000000000007941 */ /* 0x000fea0003800200 */
.L_x_114:
[----:B------:R-:W-:Y:S01]  /*78b0*/  R2UR UR4, R20 ;  /* 0x00000000140472ca */ /* 0x000fe200000e0000 */
[----:B------:R-:W-:Y:S01]  /*78c0*/  VIADD R41, R41, 0x4 ;  /* 0x0000000429297836 */ /* 0x000fe20000000000 */
[----:B------:R-:W-:-:S13]  /*78d0*/  R2UR UR5, R21 ;  /* 0x00000000150572ca */ /* 0x000fda00000e0000 */
[----:B------:R3:W-:Y:S02]  /*78e0*/  STG.E.64 desc[UR4][R14.64+0x18], R2 ;  /* 0x000018020e007986 */ /* 0x0007e4000c101b04 */
.L_x_107:
[----:B------:R-:W-:-:S13]  /*78f0*/  ISETP.NE.AND P0, PT, R38, RZ, PT ;  /* 0x000000ff2600720c */ /* 0x000fda0003f05270 */
[----:B------:R-:W-:Y:S05]  /*7900*/  @!P0 BRA `(.L_x_106) ;  /* 0x0000000400988947 */ /* 0x000fea0003800000 */
[----:B------:R-:W-:-:S13]  /*7910*/  ISETP.NE.AND P0, PT, R19, RZ, PT ;  /* 0x000000ff1300720c */ /* 0x000fda0003f05270 */
        /* <DEDUP_REMOVED lines=27> */
.L_x_118:
[----:B------:R-:W-:Y:S05]  /*7ad0*/  BSYNC.RECONVERGENT B0 ;  /* 0x0000000000007941 */ /* 0x000fea0003800200 */
.L_x_117:
        /* <DEDUP_REMOVED lines=32> */
.L_x_120:
[----:B------:R-:W-:Y:S05]  /*7ce0*/  BSYNC.RECONVERGENT B0 ;  /* 0x0000000000007941 */ /* 0x000fea0003800200 */
.L_x_119:
[----:B------:R-:W-:Y:S01]  /*7cf0*/  R2UR UR4, R20 ;  /* 0x00000000140472ca */ /* 0x000fe200000e0000 */
[----:B------:R-:W-:Y:S01]  /*7d00*/  VIADD R41, R41, 0x2 ;  /* 0x0000000229297836 */ /* 0x000fe20000000000 */
[----:B------:R-:W-:-:S13]  /*7d10*/  R2UR UR5, R21 ;  /* 0x00000000150572ca */ /* 0x000fda00000e0000 */
[----:B------:R4:W-:Y:S02]  /*7d20*/  STG.E.64 desc[UR4][R14.64+0x8], R2 ;  /* 0x000008020e007986 */ /* 0x0009e4000c101b04 */
.L_x_116:
[----:B------:R-:W-:-:S13]  /*7d30*/  ISETP.NE.AND P0, PT, R33, RZ, PT ;  /* 0x000000ff2100720c */ /* 0x000fda0003f05270 */
[----:B------:R-:W-:Y:S05]  /*7d40*/  @!P0 BRA `(.L_x_106) ;  /* 0x0000000000888947 */ /* 0x000fea0003800000 */
        /* <DEDUP_REMOVED lines=26> */
.L_x_122:
[----:B------:R-:W-:Y:S05]  /*7ef0*/  BSYNC.RECONVERGENT B0 ;  /* 0x0000000000007941 */ /* 0x000fea0003800200 */
.L_x_121:
[----:B------:R-:W0:Y:S01]  /*7f00*/  LDC.64 R8, c[0x0][0x380] ;  /* 0x0000e000ff087b82 */ /* 0x000e220000000a00 */
[----:B------:R-:W1:Y:S01]  /*7f10*/  LDCU UR4, c[0x0][0x390] ;  /* 0x00007200ff0477ac */ /* 0x000e620008000800 */
[----:B------:R-:W-:Y:S02]  /*7f20*/  R2UR UR6, R20 ;  /* 0x00000000140672ca */ /* 0x000fe400000e0000 */
[----:B------:R-:W-:Y:S01]  /*7f30*/  R2UR UR7, R21 ;  /* 0x00000000150772ca */ /* 0x000fe200000e0000 */
[----:B-1----:R-:W-:-:S04]  /*7f40*/  IMAD R15, R10, UR4, R41 ;  /* 0x000000040a0f7c24 */ /* 0x002fc8000f8e0229 */
[----:B0-----:R-:W-:-:S08]  /*7f50*/  IMAD.WIDE R8, R15, 0x8, R8 ;  /* 0x000000080f087825 */ /* 0x001fd000078e0208 */
[----:B------:R0:W-:Y:S02]  /*7f60*/  STG.E.64 desc[UR6][R8.64], R2 ;  /* 0x0000000208007986 */ /* 0x0001e4000c101b06 */
.L_x_106:
[----:B------:R-:W5:Y:S01]  /*7f70*/  LDCU UR4, c[0x0][0x390] ;  /* 0x00007200ff0477ac */ /* 0x000f620008000800 */
[----:B------:R-:W-:-:S05]  /*7f80*/  VIADD R11, R11, 0x1 ;  /* 0x000000010b0b7836 */ /* 0x000fca0000000000 */
[----:B-----5:R-:W-:-:S13]  /*7f90*/  ISETP.NE.AND P0, PT, R11, UR4, PT ;  /* 0x000000040b007c0c */ /* 0x020fda000bf05270 */
[----:B------:R-:W-:Y:S05]  /*7fa0*/  @P0 BRA `(.L_x_123) ;  /* 0xffffffd000140947 */ /* 0x000fea000383ffff */
.L_x_11:
[----:B------:R-:W-:Y:S05]  /*7fb0*/  BSYNC.RECONVERGENT B1 ;  /* 0x0000000000017941 */ /* 0x000fea0003800200 */
.L_x_10:
[----:B------:R-:W-:-:S04]  /*7fc0*/  MOV R0, 0x8 ;  /* 0x0000000800007802 */ /* 0x000fc80000000f00 */
[----:B01234-:R0:W1:Y:S03]  /*7fd0*/  LDC.64 R2, c[0x4][R0] ;  /* 0x0100000000027b82 */ /* 0x01f0660000000a00 */
[----:B------:R-:W-:-:S07]  /*7fe0*/  LEPC R20, `(.L_x_124) ;  /* 0x000000001014794e */ /* 0x000fce0000000000 */
[----:B01----:R-:W-:Y:S05]  /*7ff0*/  CALL.ABS.NOINC R2 ;  /* 0x0000000002007343 */ /* 0x003fea0003c00000 */
.L_x_124:
[----:B------:R-:W-:Y:S05]  /*8000*/  EXIT ;  /* 0x000000000000794d */ /* 0x000fea0003800000 */
        .weak           $__internal_0_$__cuda_sm20_dblrcp_rn_slowpath_v3
        .type           $__internal_0_$__cuda_sm20_dblrcp_rn_slowpath_v3,@function
        .size           $__internal_0_$__cuda_sm20_dblrcp_rn_slowpath_v3,($__internal_1_$__cuda_sm20_div_rn_f64_full - $__internal_0_$__cuda_sm20_dblrcp_rn_slowpath_v3)
$__internal_0_$__cuda_sm20_dblrcp_rn_slowpath_v3:
[----:B------:R-:W-:Y:S01]  /*8010*/  DSETP.GTU.AND P0, PT, |R36|, +INF , PT ;  /* 0x7ff000002400742a */ /* 0x000fe20003f0c200 */
[----:B------:R-:W-:-:S13]  /*8020*/  BSSY.RECONVERGENT B5, `(.L_x_125) ;  /* 0x0000023000057945 */ /* 0x000fda0003800200 */
[----:B------:R-:W-:Y:S05]  /*8030*/  @P0 BRA `(.L_x_126) ;  /* 0x00000000007c0947 */ /* 0x000fea0003800000 */
[----:B------:R-:W-:-:S05]  /*8040*/  LOP3.LUT R53, R37, 0x7fffffff, RZ, 0xc0, !PT ;  /* 0x7fffffff25357812 */ /* 0x000fca00078ec0ff */
[----:B------:R-:W-:-:S05]  /*8050*/  VIADD R43, R53, 0xffffffff ;  /* 0xffffffff352b7836 */ /* 0x000fca0000000000 */
[----:B------:R-:W-:-:S13]  /*8060*/  ISETP.GE.U32.AND P0, PT, R43, 0x7fefffff, PT ;  /* 0x7fefffff2b00780c */ /* 0x000fda0003f06070 */
[----:B------:R-:W-:Y:S01]  /*8070*/  @P0 LOP3.LUT R49, R37, 0x7ff00000, RZ, 0x3c, !PT ;  /* 0x7ff0000025310812 */ /* 0x000fe200078e3cff */
[----:B------:R-:W-:Y:S01]  /*8080*/  @P0 IMAD.MOV.U32 R48, RZ, RZ, RZ ;  /* 0x000000ffff300224 */ /* 0x000fe200078e00ff */
[----:B------:R-:W-:Y:S06]  /*8090*/  @P0 BRA `(.L_x_127) ;  /* 0x00000000006c0947 */ /* 0x000fec0003800000 */
[----:B------:R-:W-:-:S13]  /*80a0*/  ISETP.GE.U32.AND P0, PT, R53, 0x1000001, PT ;  /* 0x010000013500780c */ /* 0x000fda0003f06070 */
[----:B------:R-:W-:Y:S05]  /*80b0*/  @!P0 BRA `(.L_x_128) ;  /* 0x0000000000348947 */ /* 0x000fea0003800000 */
[----:B------:R-:W-:Y:S02]  /*80c0*/  VIADD R49, R37, 0xc0200000 ;  /* 0xc020000025317836 */ /* 0x000fe40000000000 */
[----:B------:R-:W-:Y:S02]  /*80d0*/  IMAD.MOV.U32 R48, RZ, RZ, R36 ;  /* 0x000000ffff307224 */ /* 0x000fe400078e0024 */
[----:B------:R-:W0:Y:S04]  /*80e0*/  MUFU.RCP64H R53, R49 ;  /* 0x0000003100357308 */ /* 0x000e280000001800 */
[----:B0-----:R-:W-:-:S08]  /*80f0*/  DFMA R54, -R48, R52, 1 ;  /* 0x3ff000003036742b */ /* 0x001fd00000000134 */
[----:B------:R-:W-:-:S08]  /*8100*/  DFMA R54, R54, R54, R54 ;  /* 0x000000363636722b */ /* 0x000fd00000000036 */
[----:B------:R-:W-:-:S08]  /*8110*/  DFMA R54, R52, R54, R52 ;  /* 0x000000363436722b */ /* 0x000fd00000000034 */
[----:B------:R-:W-:-:S08]  /*8120*/  DFMA R52, -R48, R54, 1 ;  /* 0x3ff000003034742b */ /* 0x000fd00000000136 */
[----:B------:R-:W-:-:S08]  /*8130*/  DFMA R52, R54, R52, R54 ;  /* 0x000000343634722b */ /* 0x000fd00000000036 */
[----:B------:R-:W-:-:S08]  /*8140*/  DMUL R52, R52, 2.2250738585072013831e-308 ;  /* 0x0010000034347828 */ /* 0x000fd00000000000 */
[----:B------:R-:W-:-:S08]  /*8150*/  DFMA R36, -R36, R52, 1 ;  /* 0x3ff000002424742b */ /* 0x000fd00000000134 */
[----:B------:R-:W-:-:S08]  /*8160*/  DFMA R36, R36, R36, R36 ;  /* 0x000000242424722b */ /* 0x000fd00000000024 */
[----:B------:R-:W-:Y:S01]  /*8170*/  DFMA R48, R52, R36, R52 ;  /* 0x000000243430722b */ /* 0x000fe20000000034 */
[----:B------:R-:W-:Y:S10]  /*8180*/  BRA `(.L_x_127) ;  /* 0x0000000000307947 */ /* 0x000ff40003800000 */
.L_x_128:
[----:B------:R-:W-:Y:S01]  /*8190*/  DMUL R36, R36, 8.11296384146066816958e+31 ;  /* 0x4690000024247828 */ /* 0x000fe20000000000 */
[----:B------:R-:W-:-:S05]  /*81a0*/  IMAD.MOV.U32 R48, RZ, RZ, R52 ;  /* 0x000000ffff307224 */ /* 0x000fca00078e0034 */
[----:B------:R-:W0:Y:S02]  /*81b0*/  MUFU.RCP64H R49, R37 ;  /* 0x0000002500317308 */ /* 0x000e240000001800 */
[----:B0-----:R-:W-:-:S08]  /*81c0*/  DFMA R52, -R36, R48, 1 ;  /* 0x3ff000002434742b */ /* 0x001fd00000000130 */
[----:B------:R-:W-:-:S08]  /*81d0*/  DFMA R52, R52, R52, R52 ;  /* 0x000000343434722b */ /* 0x000fd00000000034 */
[----:B------:R-:W-:-:S08]  /*81e0*/  DFMA R52, R48, R52, R48 ;  /* 0x000000343034722b */ /* 0x000fd00000000030 */
[----:B------:R-:W-:-:S08]  /*81f0*/  DFMA R48, -R36, R52, 1 ;  /* 0x3ff000002430742b */ /* 0x000fd00000000134 */
[----:B------:R-:W-:-:S08]  /*8200*/  DFMA R48, R52, R48, R52 ;  /* 0x000000303430722b */ /* 0x000fd00000000034 */
[----:B------:R-:W-:Y:S01]  /*8210*/  DMUL R48, R48, 8.11296384146066816958e+31 ;  /* 0x4690000030307828 */ /* 0x000fe20000000000 */
[----:B------:R-:W-:Y:S10]  /*8220*/  BRA `(.L_x_127) ;  /* 0x0000000000087947 */ /* 0x000ff40003800000 */
.L_x_126:
[----:B------:R-:W-:Y:S01]  /*8230*/  LOP3.LUT R49, R37, 0x80000, RZ, 0xfc, !PT ;  /* 0x0008000025317812 */ /* 0x000fe200078efcff */
[----:B------:R-:W-:-:S07]  /*8240*/  IMAD.MOV.U32 R48, RZ, RZ, R36 ;  /* 0x000000ffff307224 */ /* 0x000fce00078e0024 */
.L_x_127:
[----:B------:R-:W-:Y:S05]  /*8250*/  BSYNC.RECONVERGENT B5 ;  /* 0x0000000000057941 */ /* 0x000fea0003800200 */
.L_x_125:
[----:B------:R-:W-:Y:S02]  /*8260*/  IMAD.MOV.U32 R36, RZ, RZ, R34 ;  /* 0x000000ffff247224 */ /* 0x000fe400078e0022 */
[----:B------:R-:W-:-:S04]  /*8270*/  IMAD.MOV.U32 R37, RZ, RZ, 0x0 ;  /* 0x00000000ff257424 */ /* 0x000fc800078e00ff */
[----:B------:R-:W-:Y:S05]  /*8280*/  RET.REL.NODEC R36 `(_Z17meshweightsKernelPddiS_S_ddS_iS_) ;  /* 0xffffff7c245c7950 */ /* 0x000fea0003c3ffff */
        .weak           $__internal_1_$__cuda_sm20_div_rn_f64_full
        .type           $__internal_1_$__cuda_sm20_div_rn_f64_full,@function
        .size           $__internal_1_$__cuda_sm20_div_rn_f64_full,($__internal_2_$__cuda_sm20_dsqrt_rn_f64_mediumpath_v1 - $__internal_1_$__cuda_sm20_div_rn_f64_full)
$__internal_1_$__cuda_sm20_div_rn_f64_full:
[C---:B------:R-:W-:Y:S01]  /*8290*/  FSETP.GEU.AND P0, PT, |R23|.reuse, 1.469367938527859385e-39, PT ;  /* 0x001000001700780b */ /* 0x040fe20003f0e200 */
[----:B------:R-:W-:Y:S01]  /*82a0*/  IMAD.MOV.U32 R28, RZ, RZ, 0x1 ;  /* 0x00000001ff1c7424 */ /* 0x000fe200078e00ff */
[----:B------:R-:W-:Y:S01]  /*82b0*/  LOP3.LUT R2, R23, 0x800fffff, RZ, 0xc0, !PT ;  /* 0x800fffff17027812 */ /* 0x000fe200078ec0ff */
[----:B------:R-:W-:Y:S01]  /*82c0*/  IMAD.MOV.U32 R44, RZ, RZ, 0x1ca00000 ;  /* 0x1ca00000ff2c7424 */ /* 0x000fe200078e00ff */
[C---:B------:R-:W-:Y:S01]  /*82d0*/  FSETP.GEU.AND P2, PT, |R25|.reuse, 1.469367938527859385e-39, PT ;  /* 0x001000001900780b */ /* 0x040fe20003f4e200 */
[----:B------:R-:W-:Y:S01]  /*82e0*/  BSSY.RECONVERGENT B2, `(.L_x_129) ;  /* 0x0000052000027945 */ /* 0x000fe20003800200 */
[----:B------:R-:W-:Y:S01]  /*82f0*/  LOP3.LUT R3, R2, 0x3ff00000, RZ, 0xfc, !PT ;  /* 0x3ff0000002037812 */ /* 0x000fe200078efcff */
[----:B------:R-:W-:Y:S01]  /*8300*/  IMAD.MOV.U32 R2, RZ, RZ, R22 ;  /* 0x000000ffff027224 */ /* 0x000fe200078e0016 */
[----:B------:R-:W-:Y:S02]  /*8310*/  LOP3.LUT R43, R25, 0x7ff00000, RZ, 0xc0, !PT ;  /* 0x7ff00000192b7812 */ /* 0x000fe400078ec0ff */
[----:B------:R-:W-:-:S03]  /*8320*/  LOP3.LUT R48, R23, 0x7ff00000, RZ, 0xc0, !PT ;  /* 0x7ff0000017307812 */ /* 0x000fc600078ec0ff */
[----:B------:R-:W-:Y:S01]  /*8330*/  @!P0 DMUL R2, R22, 8.98846567431157953865e+307 ;  /* 0x7fe0000016028828 */ /* 0x000fe20000000000 */
[----:B------:R-:W-:Y:S01]  /*8340*/  ISETP.GE.U32.AND P1, PT, R43, R48, PT ;  /* 0x000000302b00720c */ /* 0x000fe20003f26070 */
[----:B------:R-:W-:Y:S02]  /*8350*/  IMAD.MOV.U32 R47, RZ, RZ, R43 ;  /* 0x000000ffff2f7224 */ /* 0x000fe400078e002b */
[----:B------:R-:W-:Y:S02]  /*8360*/  @!P2 LOP3.LUT R30, R23, 0x7ff00000, RZ, 0xc0, !PT ;  /* 0x7ff00000171ea812 */ /* 0x000fe400078ec0ff */
[----:B------:R-:W0:Y:S02]  /*8370*/  MUFU.RCP64H R29, R3 ;  /* 0x00000003001d7308 */ /* 0x000e240000001800 */
[----:B------:R-:W-:Y:S01]  /*8380*/  @!P2 ISETP.GE.U32.AND P3, PT, R43, R30, PT ;  /* 0x0000001e2b00a20c */ /* 0x000fe20003f66070 */
[----:B------:R-:W-:Y:S01]  /*8390*/  @!P2 IMAD.MOV.U32 R30, RZ, RZ, RZ ;  /* 0x000000ffff1ea224 */ /* 0x000fe200078e00ff */
[----:B------:R-:W-:-:S02]  /*83a0*/  @!P0 LOP3.LUT R48, R3, 0x7ff00000, RZ, 0xc0, !PT ;  /* 0x7ff0000003308812 */ /* 0x000fc400078ec0ff */
[----:B------:R-:W-:-:S03]  /*83b0*/  @!P2 SEL R31, R44, 0x63400000, !P3 ;  /* 0x634000002c1fa807 */ /* 0x000fc60005800000 */
[----:B------:R-:W-:Y:S01]  /*83c0*/  VIADD R49, R48, 0xffffffff ;  /* 0xffffffff30317836 */ /* 0x000fe20000000000 */
[----:B------:R-:W-:-:S04]  /*83d0*/  @!P2 LOP3.LUT R31, R31, 0x80000000, R25, 0xf8, !PT ;  /* 0x800000001f1fa812 */ /* 0x000fc800078ef819 */
[----:B------:R-:W-:Y:S01]  /*83e0*/  @!P2 LOP3.LUT R31, R31, 0x100000, RZ, 0xfc, !PT ;  /* 0x001000001f1fa812 */ /* 0x000fe200078efcff */
[----:B0-----:R-:W-:-:S08]  /*83f0*/  DFMA R26, R28, -R2, 1 ;  /* 0x3ff000001c1a742b */ /* 0x001fd00000000802 */
[----:B------:R-:W-:-:S08]  /*8400*/  DFMA R26, R26, R26, R26 ;  /* 0x0000001a1a1a722b */ /* 0x000fd0000000001a */
[----:B------:R-:W-:Y:S01]  /*8410*/  DFMA R28, R28, R26, R28 ;  /* 0x0000001a1c1c722b */ /* 0x000fe2000000001c */
[----:B------:R-:W-:Y:S01]  /*8420*/  SEL R27, R44, 0x63400000, !P1 ;  /* 0x634000002c1b7807 */ /* 0x000fe20004800000 */
[----:B------:R-:W-:-:S03]  /*8430*/  IMAD.MOV.U32 R26, RZ, RZ, R24 ;  /* 0x000000ffff1a7224 */ /* 0x000fc600078e0018 */
[----:B------:R-:W-:-:S03]  /*8440*/  LOP3.LUT R27, R27, 0x800fffff, R25, 0xf8, !PT ;  /* 0x800fffff1b1b7812 */ /* 0x000fc600078ef819 */
[----:B------:R-:W-:-:S03]  /*8450*/  DFMA R36, R28, -R2, 1 ;  /* 0x3ff000001c24742b */ /* 0x000fc60000000802 */
[----:B------:R-:W-:-:S05]  /*8460*/  @!P2 DFMA R26, R26, 2, -R30 ;  /* 0x400000001a1aa82b */ /* 0x000fca000000081e */
[----:B------:R-:W-:-:S05]  /*8470*/  DFMA R36, R28, R36, R28 ;  /* 0x000000241c24722b */ /* 0x000fca000000001c */
[----:B------:R-:W-:-:S03]  /*8480*/  @!P2 LOP3.LUT R47, R27, 0x7ff00000, RZ, 0xc0, !PT ;  /* 0x7ff000001b2fa812 */ /* 0x000fc600078ec0ff */
[----:B------:R-:W-:Y:S02]  /*8490*/  DMUL R30, R36, R26 ;  /* 0x0000001a241e7228 */ /* 0x000fe40000000000 */
[----:B------:R-:W-:-:S05]  /*84a0*/  VIADD R28, R47, 0xffffffff ;  /* 0xffffffff2f1c7836 */ /* 0x000fca0000000000 */
[----:B------:R-:W-:Y:S01]  /*84b0*/  ISETP.GT.U32.AND P0, PT, R28, 0x7feffffe, PT ;  /* 0x7feffffe1c00780c */ /* 0x000fe20003f04070 */
[----:B------:R-:W-:-:S03]  /*84c0*/  DFMA R28, R30, -R2, R26 ;  /* 0x800000021e1c722b */ /* 0x000fc6000000001a */
[----:B------:R-:W-:-:S05]  /*84d0*/  ISETP.GT.U32.OR P0, PT, R49, 0x7feffffe, P0 ;  /* 0x7feffffe3100780c */ /* 0x000fca0000704470 */
[----:B------:R-:W-:-:S08]  /*84e0*/  DFMA R30, R36, R28, R30 ;  /* 0x0000001c241e722b */ /* 0x000fd0000000001e */
[----:B------:R-:W-:Y:S05]  /*84f0*/  @P0 BRA `(.L_x_130) ;  /* 0x00000000006c0947 */ /* 0x000fea0003800000 */
[----:B------:R-:W-:-:S04]  /*8500*/  LOP3.LUT R28, R23, 0x7ff00000, RZ, 0xc0, !PT ;  /* 0x7ff00000171c7812 */ /* 0x000fc800078ec0ff */
[CC--:B------:R-:W-:Y:S02]  /*8510*/  VIADDMNMX R24, R43.reuse, -R28.reuse, 0xb9600000, !PT ;  /* 0xb96000002b187446 */ /* 0x0c0fe4000780091c */
[----:B------:R-:W-:Y:S02]  /*8520*/  ISETP.GE.U32.AND P0, PT, R43, R28, PT ;  /* 0x0000001c2b00720c */ /* 0x000fe40003f06070 */
[----:B------:R-:W-:Y:S02]  /*8530*/  VIMNMX R24, PT, PT, R24, 0x46a00000, PT ;  /* 0x46a0000018187848 */ /* 0x000fe40003fe0100 */
[----:B------:R-:W-:-:S05]  /*8540*/  SEL R25, R44, 0x63400000, !P0 ;  /* 0x634000002c197807 */ /* 0x000fca0004000000 */
[----:B------:R-:W-:Y:S02]  /*8550*/  IMAD.IADD R36, R24, 0x1, -R25 ;  /* 0x0000000118247824 */ /* 0x000fe400078e0a19 */
[----:B------:R-:W-:Y:S02]  /*8560*/  IMAD.MOV.U32 R24, RZ, RZ, RZ ;  /* 0x000000ffff187224 */ /* 0x000fe400078e00ff */
[----:B------:R-:W-:-:S06]  /*8570*/  VIADD R25, R36, 0x7fe00000 ;  /* 0x7fe0000024197836 */ /* 0x000fcc0000000000 */
[----:B------:R-:W-:-:S10]  /*8580*/  DMUL R28, R30, R24 ;  /* 0x000000181e1c7228 */ /* 0x000fd40000000000 */
[----:B------:R-:W-:-:S13]  /*8590*/  FSETP.GTU.AND P0, PT, |R29|, 1.469367938527859385e-39, PT ;  /* 0x001000001d00780b */ /* 0x000fda0003f0c200 */
[----:B------:R-:W-:Y:S05]  /*85a0*/  @P0 BRA `(.L_x_131) ;  /* 0x0000000000940947 */ /* 0x000fea0003800000 */
[----:B------:R-:W-:Y:S01]  /*85b0*/  DFMA R2, R30, -R2, R26 ;  /* 0x800000021e02722b */ /* 0x000fe2000000001a */
[----:B------:R-:W-:-:S09]  /*85c0*/  IMAD.MOV.U32 R24, RZ, RZ, RZ ;  /* 0x000000ffff187224 */ /* 0x000fd200078e00ff */
[C---:B------:R-:W-:Y:S02]  /*85d0*/  FSETP.NEU.AND P0, PT, R3.reuse, RZ, PT ;  /* 0x000000ff0300720b */ /* 0x040fe40003f0d000 */
[----:B------:R-:W-:-:S04]  /*85e0*/  LOP3.LUT R23, R3, 0x80000000, R23, 0x48, !PT ;  /* 0x8000000003177812 */ /* 0x000fc800078e4817 */
[----:B------:R-:W-:-:S07]  /*85f0*/  LOP3.LUT R25, R23, R25, RZ, 0xfc, !PT ;  /* 0x0000001917197212 */ /* 0x000fce00078efcff */
[----:B------:R-:W-:Y:S05]  /*8600*/  @!P0 BRA `(.L_x_131) ;  /* 0x00000000007c8947 */ /* 0x000fea0003800000 */
[----:B------:R-:W-:Y:S01]  /*8610*/  IMAD.MOV R3, RZ, RZ, -R36 ;  /* 0x000000ffff037224 */ /* 0x000fe200078e0a24 */
[----:B------:R-:W-:Y:S01]  /*8620*/  DMUL.RP R24, R30, R24 ;  /* 0x000000181e187228 */ /* 0x000fe20000008000 */
[----:B------:R-:W-:-:S06]  /*8630*/  IMAD.MOV.U32 R2, RZ, RZ, RZ ;  /* 0x000000ffff027224 */ /* 0x000fcc00078e00ff */
[----:B------:R-:W-:-:S03]  /*8640*/  DFMA R2, R28, -R2, R30 ;  /* 0x800000021c02722b */ /* 0x000fc6000000001e */
[----:B------:R-:W-:-:S03]  /*8650*/  LOP3.LUT R23, R25, R23, RZ, 0x3c, !PT ;  /* 0x0000001719177212 */ /* 0x000fc600078e3cff */
[----:B------:R-:W-:-:S04]  /*8660*/  IADD3 R2, PT, PT, -R36, -0x43300000, RZ ;  /* 0xbcd0000024027810 */ /* 0x000fc80007ffe1ff */
[----:B------:R-:W-:-:S04]  /*8670*/  FSETP.NEU.AND P0, PT, |R3|, R2, PT ;  /* 0x000000020300720b */ /* 0x000fc80003f0d200 */
[----:B------:R-:W-:Y:S02]  /*8680*/  FSEL R28, R24, R28, !P0 ;  /* 0x0000001c181c7208 */ /* 0x000fe40004000000 */
[----:B------:R-:W-:Y:S01]  /*8690*/  FSEL R29, R23, R29, !P0 ;  /* 0x0000001d171d7208 */ /* 0x000fe20004000000 */
[----:B------:R-:W-:Y:S06]  /*86a0*/  BRA `(.L_x_131) ;  /* 0x0000000000547947 */ /* 0x000fec0003800000 */
.L_x_130:
[----:B------:R-:W-:-:S14]  /*86b0*/  DSETP.NAN.AND P0, PT, R24, R24, PT ;  /* 0x000000181800722a */ /* 0x000fdc0003f08000 */
[----:B------:R-:W-:Y:S05]  /*86c0*/  @P0 BRA `(.L_x_132) ;  /* 0x0000000000440947 */ /* 0x000fea0003800000 */
[----:B------:R-:W-:-:S14]  /*86d0*/  DSETP.NAN.AND P0, PT, R22, R22, PT ;  /* 0x000000161600722a */ /* 0x000fdc0003f08000 */
[----:B------:R-:W-:Y:S05]  /*86e0*/  @P0 BRA `(.L_x_133) ;  /* 0x0000000000300947 */ /* 0x000fea0003800000 */
[----:B------:R-:W-:Y:S01]  /*86f0*/  ISETP.NE.AND P0, PT, R47, R48, PT ;  /* 0x000000302f00720c */ /* 0x000fe20003f05270 */
[----:B------:R-:W-:Y:S02]  /*8700*/  IMAD.MOV.U32 R28, RZ, RZ, 0x0 ;  /* 0x00000000ff1c7424 */ /* 0x000fe400078e00ff */
[----:B------:R-:W-:-:S10]  /*8710*/  IMAD.MOV.U32 R29, RZ, RZ, -0x80000 ;  /* 0xfff80000ff1d7424 */ /* 0x000fd400078e00ff */
[----:B------:R-:W-:Y:S05]  /*8720*/  @!P0 BRA `(.L_x_131) ;  /* 0x0000000000348947 */ /* 0x000fea0003800000 */
[----:B------:R-:W-:Y:S02]  /*8730*/  ISETP.NE.AND P0, PT, R47, 0x7ff00000, PT ;  /* 0x7ff000002f00780c */ /* 0x000fe40003f05270 */
[----:B------:R-:W-:Y:S02]  /*8740*/  LOP3.LUT R29, R25, 0x80000000, R23, 0x48, !PT ;  /* 0x80000000191d7812 */ /* 0x000fe400078e4817 */
[----:B------:R-:W-:-:S13]  /*8750*/  ISETP.EQ.OR P0, PT, R48, RZ, !P0 ;  /* 0x000000ff3000720c */ /* 0x000fda0004702670 */
[----:B------:R-:W-:Y:S01]  /*8760*/  @P0 LOP3.LUT R2, R29, 0x7ff00000, RZ, 0xfc, !PT ;  /* 0x7ff000001d020812 */ /* 0x000fe200078efcff */
[----:B------:R-:W-:Y:S02]  /*8770*/  @!P0 IMAD.MOV.U32 R28, RZ, RZ, RZ ;  /* 0x000000ffff1c8224 */ /* 0x000fe400078e00ff */
[----:B------:R-:W-:Y:S02]  /*8780*/  @P0 IMAD.MOV.U32 R28, RZ, RZ, RZ ;  /* 0x000000ffff1c0224 */ /* 0x000fe400078e00ff */
[----:B------:R-:W-:Y:S01]  /*8790*/  @P0 IMAD.MOV.U32 R29, RZ, RZ, R2 ;  /* 0x000000ffff1d0224 */ /* 0x000fe200078e0002 */
[----:B------:R-:W-:Y:S06]  /*87a0*/  BRA `(.L_x_131) ;  /* 0x0000000000147947 */ /* 0x000fec0003800000 */
.L_x_133:
[----:B------:R-:W-:Y:S01]  /*87b0*/  LOP3.LUT R29, R23, 0x80000, RZ, 0xfc, !PT ;  /* 0x00080000171d7812 */ /* 0x000fe200078efcff */
[----:B------:R-:W-:Y:S01]  /*87c0*/  IMAD.MOV.U32 R28, RZ, RZ, R22 ;  /* 0x000000ffff1c7224 */ /* 0x000fe200078e0016 */
[----:B------:R-:W-:Y:S06]  /*87d0*/  BRA `(.L_x_131) ;  /* 0x0000000000087947 */ /* 0x000fec0003800000 */
.L_x_132:
[----:B------:R-:W-:Y:S01]  /*87e0*/  LOP3.LUT R29, R25, 0x80000, RZ, 0xfc, !PT ;  /* 0x00080000191d7812 */ /* 0x000fe200078efcff */
[----:B------:R-:W-:-:S07]  /*87f0*/  IMAD.MOV.U32 R28, RZ, RZ, R24 ;  /* 0x000000ffff1c7224 */ /* 0x000fce00078e0018 */
.L_x_131:
[----:B------:R-:W-:Y:S05]  /*8800*/  BSYNC.RECONVERGENT B2 ;  /* 0x0000000000027941 */ /* 0x000fea0003800200 */
.L_x_129:
[----:B------:R-:W-:Y:S02]  /*8810*/  IMAD.MOV.U32 R2, RZ, RZ, R34 ;  /* 0x000000ffff027224 */ /* 0x000fe400078e0022 */
[----:B------:R-:W-:-:S04]  /*8820*/  IMAD.MOV.U32 R3, RZ, RZ, 0x0 ;  /* 0x00000000ff037424 */ /* 0x000fc800078e00ff */
[----:B------:R-:W-:Y:S05]  /*8830*/  RET.REL.NODEC R2 `(_Z17meshweightsKernelPddiS_S_ddS_iS_) ;  /* 0xffffff7402f07950 */ /* 0x000fea0003c3ffff */
        .weak           $__internal_2_$__cuda_sm20_dsqrt_rn_f64_mediumpath_v1
        .type           $__internal_2_$__cuda_sm20_dsqrt_rn_f64_mediumpath_v1,@function
        .size           $__internal_2_$__cuda_sm20_dsqrt_rn_f64_mediumpath_v1,(.L_x_140 - $__internal_2_$__cuda_sm20_dsqrt_rn_f64_mediumpath_v1)
$__internal_2_$__cuda_sm20_dsqrt_rn_f64_mediumpath_v1:
[----:B------:R-:W-:Y:S01]  /*8840*/  ISETP.GE.U32.AND P1, PT, R2, -0x3400000, PT ;  /* 0xfcc000000200780c */ /* 0x000fe20003f26070 */
[----:B------:R-:W-:-:S12]  /*8850*/  IMAD.MOV.U32 R7, RZ, RZ, R15 ;  /* 0x000000ffff077224 */ /* 0x000fd800078e000f */
[----:B------:R-:W-:Y:S05]  /*8860*/  @!P1 BRA `(.L_x_134) ;  /* 0x0000000000249947 */ /* 0x000fea0003800000 */
[----:B------:R-:W-:Y:S01]  /*8870*/  DFMA.RM R6, R12, R6, R10 ;  /* 0x000000060c06722b */ /* 0x000fe2000000400a */
[----:B------:R-:W0:Y:S09]  /*8880*/  LDCU.64 UR4, c[0x0][0x3b0] ;  /* 0x00007600ff0477ac */ /* 0x000e320008000a00 */
[----:B------:R-:W-:-:S05]  /*8890*/  IADD3 R2, P1, PT, R6, 0x1, RZ ;  /* 0x0000000106027810 */ /* 0x000fca0007f3e0ff */
[----:B------:R-:W-:-:S06]  /*88a0*/  IMAD.X R3, RZ, RZ, R7, P1 ;  /* 0x000000ffff037224 */ /* 0x000fcc00008e0607 */
[----:B0-----:R-:W-:-:S08]  /*88b0*/  DFMA.RP R8, -R6, R2, UR4 ;  /* 0x0000000406087e2b */ /* 0x001fd00008008102 */
[----:B------:R-:W-:-:S06]  /*88c0*/  DSETP.GT.AND P1, PT, R8, RZ, PT ;  /* 0x000000ff0800722a */ /* 0x000fcc0003f24000 */
[----:B------:R-:W-:Y:S02]  /*88d0*/  FSEL R2, R2, R6, P1 ;  /* 0x0000000602027208 */ /* 0x000fe40000800000 */
[----:B------:R-:W-:Y:S01]  /*88e0*/  FSEL R3, R3, R7, P1 ;  /* 0x0000000703037208 */ /* 0x000fe20000800000 */
[----:B------:R-:W-:Y:S06]  /*88f0*/  BRA `(.L_x_135) ;  /* 0x00000000006c7947 */ /* 0x000fec0003800000 */
.L_x_134:
[----:B------:R-:W0:Y:S02]  /*8900*/  LDC.64 R6, c[0x0][0x3b0] ;  /* 0x0000ec00ff067b82 */ /* 0x000e240000000a00 */
[----:B0-----:R-:W-:-:S14]  /*8910*/  DSETP.NE.AND P1, PT, R6, RZ, PT ;  /* 0x000000ff0600722a */ /* 0x001fdc0003f25000 */
[----:B------:R-:W-:Y:S05]  /*8920*/  @!P1 BRA `(.L_x_136) ;  /* 0x00000000005c9947 */ /* 0x000fea0003800000 */
[----:B------:R-:W0:Y:S02]  /*8930*/  LDC R8, c[0x0][0x3b4] ;  /* 0x0000ed00ff087b82 */ /* 0x000e240000000800 */
[----:B0-----:R-:W-:-:S13]  /*8940*/  ISETP.GE.AND P1, PT, R8, RZ, PT ;  /* 0x000000ff0800720c */ /* 0x001fda0003f26270 */
[----:B------:R-:W-:Y:S02]  /*8950*/  @!P1 IMAD.MOV.U32 R2, RZ, RZ, 0x0 ;  /* 0x00000000ff029424 */ /* 0x000fe400078e00ff */
[----:B------:R-:W-:Y:S01]  /*8960*/  @!P1 IMAD.MOV.U32 R3, RZ, RZ, -0x80000 ;  /* 0xfff80000ff039424 */ /* 0x000fe200078e00ff */
[----:B------:R-:W-:Y:S06]  /*8970*/  @!P1 BRA `(.L_x_135) ;  /* 0x00000000004c9947 */ /* 0x000fec0003800000 */
[----:B------:R-:W-:-:S13]  /*8980*/  ISETP.GT.AND P1, PT, R8, 0x7fefffff, PT ;  /* 0x7fefffff0800780c */ /* 0x000fda0003f24270 */
[----:B------:R-:W-:Y:S05]  /*8990*/  @P1 BRA `(.L_x_136) ;  /* 0x0000000000401947 */ /* 0x000fea0003800000 */
[----:B------:R-:W-:Y:S01]  /*89a0*/  DMUL R2, R6, 8.11296384146066816958e+31 ;  /* 0x4690000006027828 */ /* 0x000fe20000000000 */
[----:B------:R-:W-:Y:S02]  /*89b0*/  IMAD.MOV.U32 R10, RZ, RZ, 0x0 ;  /* 0x00000000ff0a7424 */ /* 0x000fe400078e00ff */
[----:B------:R-:W-:Y:S02]  /*89c0*/  IMAD.MOV.U32 R6, RZ, RZ, RZ ;  /* 0x000000ffff067224 */ /* 0x000fe400078e00ff */
[----:B------:R-:W-:Y:S01]  /*89d0*/  IMAD.MOV.U32 R11, RZ, RZ, 0x3fd80000 ;  /* 0x3fd80000ff0b7424 */ /* 0x000fe200078e00ff */
[----:B------:R-:W0:Y:S03]  /*89e0*/  MUFU.RSQ64H R7, R3 ;  /* 0x0000000300077308 */ /* 0x000e260000001c00 */
[----:B0-----:R-:W-:-:S08]  /*89f0*/  DMUL R8, R6, R6 ;  /* 0x0000000606087228 */ /* 0x001fd00000000000 */
[----:B------:R-:W-:-:S08]  /*8a00*/  DFMA R8, R2, -R8, 1 ;  /* 0x3ff000000208742b */ /* 0x000fd00000000808 */
[----:B------:R-:W-:Y:S02]  /*8a10*/  DFMA R10, R8, R10, 0.5 ;  /* 0x3fe00000080a742b */ /* 0x000fe4000000000a */
[----:B------:R-:W-:-:S08]  /*8a20*/  DMUL R8, R6, R8 ;  /* 0x0000000806087228 */ /* 0x000fd00000000000 */
[----:B------:R-:W-:-:S08]  /*8a30*/  DFMA R8, R10, R8, R6 ;  /* 0x000000080a08722b */ /* 0x000fd00000000006 */
[----:B------:R-:W-:Y:S02]  /*8a40*/  DMUL R6, R2, R8 ;  /* 0x0000000802067228 */ /* 0x000fe40000000000 */
[----:B------:R-:W-:-:S06]  /*8a50*/  VIADD R9, R9, 0xfff00000 ;  /* 0xfff0000009097836 */ /* 0x000fcc0000000000 */
[----:B------:R-:W-:-:S08]  /*8a60*/  DFMA R10, R6, -R6, R2 ;  /* 0x80000006060a722b */ /* 0x000fd00000000002 */
[----:B------:R-:W-:-:S10]  /*8a70*/  DFMA R2, R8, R10, R6 ;  /* 0x0000000a0802722b */ /* 0x000fd40000000006 */
[----:B------:R-:W-:Y:S01]  /*8a80*/  VIADD R3, R3, 0xfcb00000 ;  /* 0xfcb0000003037836 */ /* 0x000fe20000000000 */
[----:B------:R-:W-:Y:S06]  /*8a90*/  BRA `(.L_x_135) ;  /* 0x0000000000047947 */ /* 0x000fec0003800000 */
.L_x_136:
[----:B------:R-:W-:-:S11]  /*8aa0*/  DADD R2, R6, R6 ;  /* 0x0000000006027229 */ /* 0x000fd60000000006 */
.L_x_135:
[----:B------:R-:W-:Y:S02]  /*8ab0*/  IMAD.MOV.U32 R8, RZ, RZ, R2 ;  /* 0x000000ffff087224 */ /* 0x000fe400078e0002 */
[----:B------:R-:W-:Y:S02]  /*8ac0*/  IMAD.MOV.U32 R9, RZ, RZ, R3 ;  /* 0x000000ffff097224 */ /* 0x000fe400078e0003 */
[----:B------:R-:W-:Y:S02]  /*8ad0*/  IMAD.MOV.U32 R2, RZ, RZ, R17 ;  /* 0x000000ffff027224 */ /* 0x000fe400078e0011 */
[----:B------:R-:W-:-:S04]  /*8ae0*/  IMAD.MOV.U32 R3, RZ, RZ, 0x0 ;  /* 0x00000000ff037424 */ /* 0x000fc800078e00ff */
[----:B------:R-:W-:Y:S05]  /*8af0*/  RET.REL.NODEC R2 `(_Z17meshweightsKernelPddiS_S_ddS_iS_) ;  /* 0xffffff7402407950 */ /* 0x000fea0003c3ffff */
.L_x_137:
[----:B------:R-:W-:-:S00]  /*8b00*/  BRA `(.L_x_137) ;  /* 0xfffffffc00fc7947 */ /* 0x000fc0000383ffff */
[----:B------:R-:W-:-:S00]  /*8b10*/  NOP ;  /* 0x0000000000007918 */ /* 0x000fc00000000000 */
        /* <DEDUP_REMOVED lines=14> */
.L_x_140:


//--------------------- .nv.global.init           --------------------------
	.section	.nv.global.init,"aw",@progbits
	.align	4
.nv.global.init:
	.type		mrg32k3aM1SubSeq,@object
	.size		mrg32k3aM1SubSeq,(mrg32k3aM2SubSeq - mrg32k3aM1SubSeq)
mrg32k3aM1SubSeq:
        /*0000*/ 	.byte	0x0b, 0xcc, 0xee, 0x04, 0x73, 0x29, 0x8b, 0x6f, 0xf6, 0x53, 0x03, 0xf6, 0x23, 0xf6, 0xea, 0xda
        /* <DEDUP_REMOVED lines=125> */
	.type		mrg32k3aM2SubSeq,@object
	.size		mrg32k3aM2SubSeq,(mrg32k3aM1 - mrg32k3aM2SubSeq)
mrg32k3aM2SubSeq:
        /* <DEDUP_REMOVED lines=126> */
	.type		mrg32k3aM1,@object
	.size		mrg32k3aM1,(mrg32k3aM1Seq - mrg32k3aM1)
mrg32k3aM1:
        /* <DEDUP_REMOVED lines=144> */
	.type		mrg32k3aM1Seq,@object
	.size		mrg32k3aM1Seq,(mrg32k3aM2 - mrg32k3aM1Seq)
mrg32k3aM1Seq:
        /* <DEDUP_REMOVED lines=144> */
	.type		mrg32k3aM2,@object
	.size		mrg32k3aM2,(mrg32k3aM2Seq - mrg32k3aM2)
mrg32k3aM2:
        /* <DEDUP_REMOVED lines=144> */
	.type		mrg32k3aM2Seq,@object
	.size		mrg32k3aM2Seq,(precalc_xorwow_matrix - mrg32k3aM2Seq)
mrg32k3aM2Seq:
        /* <DEDUP_REMOVED lines=144> */
	.type		precalc_xorwow_matrix,@object
	.size		precalc_xorwow_matrix,(precalc_xorwow_offset_matrix - precalc_xorwow_matrix)
precalc_xorwow_matrix:
        /* <DEDUP_REMOVED lines=6400> */
	.type		precalc_xorwow_offset_matrix,@object
	.size		precalc_xorwow_offset_matrix,(.L_1 - precalc_xorwow_offset_matrix)
precalc_xorwow_offset_matrix:
        /* <DEDUP_REMOVED lines=6400> */
.L_1:


//--------------------- .nv.shared.reserved.0     --------------------------
	.section	.nv.shared.reserved.0,"aw",@nobits
	.weak		__nv_reservedSMEM_offset_0_alias
	.size		__nv_reservedSMEM_offset_0_alias, 0, 64
	.other		__nv_reservedSMEM_offset_0_alias,@"STO_CUDA_RESERVED_SHARED STV_DEFAULT"
__nv_reservedSMEM_offset_0_alias:
	.zero		0
	.zero		64


//--------------------- .nv.constant0._Z17meshweightsKernelPddiS_S_ddS_iS_ --------------------------
	.section	.nv.constant0._Z17meshweightsKernelPddiS_S_ddS_iS_,"a",@progbits
	.sectionflags	@""
	.align	4
.nv.constant0._Z17meshweightsKernelPddiS_S_ddS_iS_:
	.zero		976


//--------------------- SYMBOLS --------------------------

	.type		.nv.reservedSmem.offset0,@object
	.size		.nv.reservedSmem.offset0,0x4
	.type		malloc,@function
	.type		free,@function
